	.target	sm_90a

	.elftype	@"ET_EXEC"


//--------------------- .note.nv.tkinfo           --------------------------
	.section	.note.nv.tkinfo,"",@"SHT_NOTE"
	.sectionflags	@"SHF_NOTE_NV_TKINFO"
	.tkinfo
        /*0018*/ 	.word	0x00000002
        /*0030*/ 	.string	""
        /*0030*/ 	.string	"ptxas"
        /*0030*/ 	.string	"Cuda compilation tools, release 13.0, V13.0.88"
        /*0030*/ 	.string	"Build cuda_13.0.r13.0/compiler.36424714_0"
        /*0030*/ 	.string	"-v  -suppress-debug-info  -lineinfo  -arch sm_90a "



//--------------------- .note.nv.cuinfo           --------------------------
	.section	.note.nv.cuinfo,"",@"SHT_NOTE"
	.sectionflags	@"SHF_NOTE_NV_CUINFO"
        /*0018*/ 	.short	0x0002
        /*001a*/ 	.short	0x005a
        /*001c*/ 	.short	0x0082
	.zero		2


//--------------------- .nv.info                  --------------------------
	.section	.nv.info,"",@"SHT_CUDA_INFO"
	.align	4


	//----- nvinfo : EIATTR_REGCOUNT
	.align		4
        /*0000*/ 	.byte	0x04, 0x2f
        /*0002*/ 	.short	(.L_1 - .L_0)
	.align		4
.L_0:
        /*0004*/ 	.word	index@(gluon_mma)
        /*0008*/ 	.word	0x000000da


	//----- nvinfo : EIATTR_FRAME_SIZE
	.align		4
.L_1:
        /*000c*/ 	.byte	0x04, 0x11
        /*000e*/ 	.short	(.L_3 - .L_2)
	.align		4
.L_2:
        /*0010*/ 	.word	index@(gluon_mma)
        /*0014*/ 	.word	0x00000000


	//----- nvinfo : EIATTR_MIN_STACK_SIZE
	.align		4
.L_3:
        /*0018*/ 	.byte	0x04, 0x12
        /*001a*/ 	.short	(.L_5 - .L_4)
	.align		4
.L_4:
        /*001c*/ 	.word	index@(gluon_mma)
        /*0020*/ 	.word	0x00000000
.L_5:


//--------------------- .nv.compat                --------------------------
	.section	.nv.compat,"",@"SHT_CUDA_COMPAT_INFO"
	.align	4
        /*0000*/ 	.byte	0x02, 0x09, 0x01, 0x00, 0x02, 0x02, 0x04, 0x00, 0x02, 0x05, 0x05, 0x00, 0x03, 0x07, 0x01, 0x01
        /*0010*/ 	.byte	0x02, 0x03, 0x00, 0x00, 0x02, 0x06, 0x01, 0x00, 0x04, 0x0b, 0x08, 0x00, 0x00, 0x00, 0x00, 0x00
        /*0020*/ 	.byte	0x00, 0x00, 0x00, 0x00


//--------------------- .nv.info.gluon_mma        --------------------------
	.section	.nv.info.gluon_mma,"",@"SHT_CUDA_INFO"
	.sectionflags	@""
	.align	4


	//----- nvinfo : EIATTR_CUDA_API_VERSION
	.align		4
        /*0000*/ 	.byte	0x04, 0x37
        /*0002*/ 	.short	(.L_7 - .L_6)
.L_6:
        /*0004*/ 	.word	0x00000082


	//----- nvinfo : EIATTR_KPARAM_INFO
	.align		4
.L_7:
        /*0008*/ 	.byte	0x04, 0x17
        /*000a*/ 	.short	(.L_9 - .L_8)
.L_8:
        /*000c*/ 	.word	0x00000000
        /*0010*/ 	.short	0x0004
        /*0012*/ 	.short	0x0020
        /*0014*/ 	.byte	0x00, 0xf4, 0x21, 0x00


	//----- nvinfo : EIATTR_KPARAM_INFO
	.align		4
.L_9:
        /*0018*/ 	.byte	0x04, 0x17
        /*001a*/ 	.short	(.L_11 - .L_10)
.L_10:
        /*001c*/ 	.word	0x00000000
        /*0020*/ 	.short	0x0003
        /*0022*/ 	.short	0x0018
        /*0024*/ 	.byte	0x00, 0xf4, 0x21, 0x00


	//----- nvinfo : EIATTR_KPARAM_INFO
	.align		4
.L_11:
        /*0028*/ 	.byte	0x04, 0x17
        /*002a*/ 	.short	(.L_13 - .L_12)
.L_12:
        /*002c*/ 	.word	0x00000000
        /*0030*/ 	.short	0x0002
        /*0032*/ 	.short	0x0010
        /*0034*/ 	.byte	0x00, 0xf4, 0x21, 0x00


	//----- nvinfo : EIATTR_KPARAM_INFO
	.align		4
.L_13:
        /*0038*/ 	.byte	0x04, 0x17
        /*003a*/ 	.short	(.L_15 - .L_14)
.L_14:
        /*003c*/ 	.word	0x00000000
        /*0040*/ 	.short	0x0001
        /*0042*/ 	.short	0x0008
        /*0044*/ 	.byte	0x00, 0xf4, 0x21, 0x00


	//----- nvinfo : EIATTR_KPARAM_INFO
	.align		4
.L_15:
        /*0048*/ 	.byte	0x04, 0x17
        /*004a*/ 	.short	(.L_17 - .L_16)
.L_16:
        /*004c*/ 	.word	0x00000000
        /*0050*/ 	.short	0x0000
        /*0052*/ 	.short	0x0000
        /*0054*/ 	.byte	0x00, 0xf4, 0x21, 0x00


	//----- nvinfo : EIATTR_SPARSE_MMA_MASK
	.align		4
.L_17:
        /*0058*/ 	.byte	0x03, 0x50
        /*005a*/ 	.short	0x0000


	//----- nvinfo : EIATTR_MAXREG_COUNT
	.align		4
        /*005c*/ 	.byte	0x03, 0x1b
        /*005e*/ 	.short	0x00ff


	//----- nvinfo : EIATTR_NUM_BARRIERS
	.align		4
        /*0060*/ 	.byte	0x02, 0x4c
        /*0062*/ 	.byte	0x01
	.zero		1


	//----- nvinfo : EIATTR_MERCURY_ISA_VERSION
	.align		4
        /*0064*/ 	.byte	0x03, 0x5f
        /*0066*/ 	.short	0x0101


	//----- nvinfo : EIATTR_EXIT_INSTR_OFFSETS
	.align		4
        /*0068*/ 	.byte	0x04, 0x1c
        /*006a*/ 	.short	(.L_19 - .L_18)


	//   ....[0]....
.L_18:
        /*006c*/ 	.word	0x000035d0


	//----- nvinfo : EIATTR_REQNTID
	.align		4
.L_19:
        /*0070*/ 	.byte	0x04, 0x10
        /*0072*/ 	.short	(.L_21 - .L_20)
.L_20:
        /*0074*/ 	.word	0x00000080
        /*0078*/ 	.word	0x00000001
        /*007c*/ 	.word	0x00000001


	//----- nvinfo : EIATTR_CBANK_PARAM_SIZE
	.align		4
.L_21:
        /*0080*/ 	.byte	0x03, 0x19
        /*0082*/ 	.short	0x0028


	//----- nvinfo : EIATTR_PARAM_CBANK
	.align		4
        /*0084*/ 	.byte	0x04, 0x0a
        /*0086*/ 	.short	(.L_23 - .L_22)
	.align		4
.L_22:
        /*0088*/ 	.word	index@(.nv.constant0.gluon_mma)
        /*008c*/ 	.short	0x0210
        /*008e*/ 	.short	0x0028


	//----- nvinfo : EIATTR_SW_WAR
	.align		4
.L_23:
        /*0090*/ 	.byte	0x04, 0x36
        /*0092*/ 	.short	(.L_25 - .L_24)
.L_24:
        /*0094*/ 	.word	0x00000008
.L_25:


//--------------------- .nv.callgraph             --------------------------
	.section	.nv.callgraph,"",@"SHT_CUDA_CALLGRAPH"
	.align	4
	.sectionentsize	8
	.align		4
        /*0000*/ 	.word	0x00000000
	.align		4
        /*0004*/ 	.word	0xffffffff
	.align		4
        /*0008*/ 	.word	0x00000000
	.align		4
        /*000c*/ 	.word	0xfffffffe
	.align		4
        /*0010*/ 	.word	0x00000000
	.align		4
        /*0014*/ 	.word	0xfffffffd
	.align		4
        /*0018*/ 	.word	0x00000000
	.align		4
        /*001c*/ 	.word	0xfffffffc


//--------------------- .text.gluon_mma           --------------------------
	.section	.text.gluon_mma,"ax",@progbits
	.align	128
        .global         gluon_mma
        .type           gluon_mma,@function
        .size           gluon_mma,(.L_x_1 - gluon_mma)
        .other          gluon_mma,@"STO_CUDA_ENTRY STV_DEFAULT"
gluon_mma:
.text.gluon_mma:
[----:B------:R-:W-:Y:S01]  /*0000*/  LDC R1, c[0x0][0x28] ;  /* 0x00000a00ff017b82 */ /* 0x000fe20000000800 */
[----:B------:R-:W0:Y:S07]  /*0010*/  S2R R2, SR_TID.X ;  /* 0x0000000000027919 */ /* 0x000e2e0000002100 */
[----:B------:R-:W1:Y:S01]  /*0020*/  LDC.64 R102, c[0x0][0x210] ;  /* 0x00008400ff667b82 */ /* 0x000e620000000a00 */
[----:B------:R-:W-:Y:S01]  /*0030*/  ULDC.64 UR18, c[0x0][0x208] ;  /* 0x0000820000127ab9 */ /* 0x000fe20000000a00 */
[----:B0-----:R-:W-:-:S02]  /*0040*/  SHF.R.U32.HI R5, RZ, 0x5, R2 ;  /* 0x00000005ff057819 */ /* 0x001fc40000011602 */
[----:B------:R-:W-:Y:S02]  /*0050*/  LOP3.LUT R3, R2, 0x60, RZ, 0xc0, !PT ;  /* 0x0000006002037812 */ /* 0x000fe400078ec0ff */
[----:B------:R-:W-:Y:S02]  /*0060*/  SGXT.U32 R5, R5, 0x2 ;  /* 0x000000020505781a */ /* 0x000fe40000000000 */
[-C--:B-1----:R-:W-:Y:S02]  /*0070*/  LEA R24, P0, R3, R102.reuse, 0x1 ;  /* 0x0000006603187211 */ /* 0x082fe400078008ff */
[C---:B------:R-:W-:Y:S02]  /*0080*/  LOP3.LUT R33, R5.reuse, 0x20, RZ, 0xfc, !PT ;  /* 0x0000002005217812 */ /* 0x040fe400078efcff */
[C---:B------:R-:W-:Y:S02]  /*0090*/  LOP3.LUT R37, R5.reuse, 0x30, RZ, 0xfc, !PT ;  /* 0x0000003005257812 */ /* 0x040fe400078efcff */
[----:B------:R-:W-:Y:S01]  /*00a0*/  LOP3.LUT R39, R5, 0x38, RZ, 0xfc, !PT ;  /* 0x0000003805277812 */ /* 0x000fe200078efcff */
[C---:B------:R-:W-:Y:S01]  /*00b0*/  IMAD.SHL.U32 R18, R33.reuse, 0x20, RZ ;  /* 0x0000002021127824 */ /* 0x040fe200078e00ff */
[----:B------:R-:W-:Y:S01]  /*00c0*/  LEA R32, P1, R33, R102, 0x6 ;  /* 0x0000006621207211 */ /* 0x000fe200078230ff */
[----:B------:R-:W-:Y:S01]  /*00d0*/  IMAD.SHL.U32 R48, R37, 0x20, RZ ;  /* 0x0000002025307824 */ /* 0x000fe200078e00ff */
[----:B------:R-:W-:Y:S01]  /*00e0*/  LOP3.LUT R45, R5, 0x50, RZ, 0xfc, !PT ;  /* 0x00000050052d7812 */ /* 0x000fe200078efcff */
[----:B------:R-:W-:Y:S01]  /*00f0*/  IMAD.SHL.U32 R50, R39, 0x20, RZ ;  /* 0x0000002027327824 */ /* 0x000fe200078e00ff */
[----:B------:R-:W-:-:S02]  /*0100*/  LOP3.LUT R49, R5, 0x60, RZ, 0xfc, !PT ;  /* 0x0000006005317812 */ /* 0x000fc400078efcff */
[----:B------:R-:W-:Y:S02]  /*0110*/  LOP3.LUT R15, R5, 0x68, RZ, 0xfc, !PT ;  /* 0x00000068050f7812 */ /* 0x000fe400078efcff */
[-C--:B------:R-:W-:Y:S01]  /*0120*/  LEA.HI.X R25, R3, R103.reuse, RZ, 0x1, P0 ;  /* 0x0000006703197211 */ /* 0x080fe200000f0cff */
[----:B------:R-:W-:Y:S01]  /*0130*/  IMAD.SHL.U32 R66, R49, 0x20, RZ ;  /* 0x0000002031427824 */ /* 0x000fe200078e00ff */
[----:B------:R-:W-:Y:S01]  /*0140*/  LEA.HI.X R33, R18, R103, RZ, 0x1, P1 ;  /* 0x0000006712217211 */ /* 0x000fe200008f0cff */
[----:B------:R-:W-:Y:S01]  /*0150*/  IMAD.SHL.U32 R68, R15, 0x20, RZ ;  /* 0x000000200f447824 */ /* 0x000fe200078e00ff */
[----:B------:R-:W-:Y:S02]  /*0160*/  SHF.L.U32 R56, R45, 0x5, RZ ;  /* 0x000000052d387819 */ /* 0x000fe400000006ff */
[-C--:B------:R-:W-:Y:S02]  /*0170*/  LEA R36, P0, R37, R102.reuse, 0x6 ;  /* 0x0000006625247211 */ /* 0x080fe400078030ff */
[----:B------:R-:W-:-:S02]  /*0180*/  LEA R38, P4, R39, R102, 0x6 ;  /* 0x0000006627267211 */ /* 0x000fc400078830ff */
[-C--:B------:R-:W-:Y:S02]  /*0190*/  LEA R44, P1, R45, R102.reuse, 0x6 ;  /* 0x000000662d2c7211 */ /* 0x080fe400078230ff */
[----:B------:R-:W-:Y:S02]  /*01a0*/  LOP3.LUT R67, R5, 0x3c, RZ, 0xfc, !PT ;  /* 0x0000003c05437812 */ /* 0x000fe400078efcff */
[-C--:B------:R-:W-:Y:S02]  /*01b0*/  LEA.HI.X R37, R48, R103.reuse, RZ, 0x1, P0 ;  /* 0x0000006730257211 */ /* 0x080fe400000f0cff */
[-C--:B------:R-:W-:Y:S01]  /*01c0*/  LEA.HI.X R39, R50, R103.reuse, RZ, 0x1, P4 ;  /* 0x0000006732277211 */ /* 0x080fe200020f0cff */
[----:B------:R-:W-:Y:S01]  /*01d0*/  IMAD.SHL.U32 R82, R67, 0x20, RZ ;  /* 0x0000002043527824 */ /* 0x000fe200078e00ff */
[----:B------:R-:W-:Y:S02]  /*01e0*/  LEA.HI.X R45, R56, R103, RZ, 0x1, P1 ;  /* 0x00000067382d7211 */ /* 0x000fe400008f0cff */
[----:B------:R-:W-:-:S02]  /*01f0*/  LEA R48, P0, R49, R102, 0x6 ;  /* 0x0000006631307211 */ /* 0x000fc400078030ff */
[----:B------:R-:W-:Y:S02]  /*0200*/  LEA R50, P1, R15, R102, 0x6 ;  /* 0x000000660f327211 */ /* 0x000fe400078230ff */
[C---:B------:R-:W-:Y:S02]  /*0210*/  LOP3.LUT R91, R5.reuse, 0x8, RZ, 0xfc, !PT ;  /* 0x00000008055b7812 */ /* 0x040fe400078efcff */
[C---:B------:R-:W-:Y:S02]  /*0220*/  LOP3.LUT R35, R5.reuse, 0x28, RZ, 0xfc, !PT ;  /* 0x0000002805237812 */ /* 0x040fe400078efcff */
[----:B------:R-:W-:Y:S01]  /*0230*/  LOP3.LUT R9, R5, 0x74, RZ, 0xfc, !PT ;  /* 0x0000007405097812 */ /* 0x000fe200078efcff */
[----:B------:R-:W-:Y:S01]  /*0240*/  IMAD.SHL.U32 R6, R91, 0x20, RZ ;  /* 0x000000205b067824 */ /* 0x000fe200078e00ff */
[-C--:B------:R-:W-:Y:S01]  /*0250*/  LEA.HI.X R49, R66, R103.reuse, RZ, 0x1, P0 ;  /* 0x0000006742317211 */ /* 0x080fe200000f0cff */
[----:B------:R-:W-:Y:S01]  /*0260*/  IMAD.SHL.U32 R22, R35, 0x20, RZ ;  /* 0x0000002023167824 */ /* 0x000fe200078e00ff */
[----:B------:R-:W-:Y:S01]  /*0270*/  LEA.HI.X R51, R68, R103, RZ, 0x1, P1 ;  /* 0x0000006744337211 */ /* 0x000fe200008f0cff */
[----:B------:R-:W-:Y:S01]  /*0280*/  IMAD.SHL.U32 R98, R9, 0x20, RZ ;  /* 0x0000002009627824 */ /* 0x000fe200078e00ff */
[----:B------:R-:W-:-:S02]  /*0290*/  LOP3.LUT R0, R2, 0x1f, RZ, 0xc0, !PT ;  /* 0x0000001f02007812 */ /* 0x000fc400078ec0ff */
[-C--:B------:R-:W-:Y:S02]  /*02a0*/  LEA R66, P1, R67, R102.reuse, 0x6 ;  /* 0x0000006643427211 */ /* 0x080fe400078230ff */
[C---:B------:R-:W-:Y:S02]  /*02b0*/  LOP3.LUT R23, R5.reuse, 0x10, RZ, 0xfc, !PT ;  /* 0x0000001005177812 */ /* 0x040fe400078efcff */
[C---:B------:R-:W-:Y:S02]  /*02c0*/  LOP3.LUT R19, R5.reuse, 0x18, RZ, 0xfc, !PT ;  /* 0x0000001805137812 */ /* 0x040fe400078efcff */
[C---:B------:R-:W-:Y:S02]  /*02d0*/  LOP3.LUT R41, R5.reuse, 0x40, RZ, 0xfc, !PT ;  /* 0x0000004005297812 */ /* 0x040fe400078efcff */
[----:B------:R-:W-:Y:S02]  /*02e0*/  LOP3.LUT R47, R5, 0x58, RZ, 0xfc, !PT ;  /* 0x00000058052f7812 */ /* 0x000fe400078efcff */
[----:B------:R-:W-:-:S02]  /*02f0*/  LEA R34, P5, R35, R102, 0x6 ;  /* 0x0000006623227211 */ /* 0x000fc400078a30ff */
[-C--:B------:R-:W-:Y:S01]  /*0300*/  LEA R26, P3, R91, R102.reuse, 0x6 ;  /* 0x000000665b1a7211 */ /* 0x080fe200078630ff */
[----:B------:R-:W-:Y:S01]  /*0310*/  IMAD.WIDE.U32 R38, R0, 0x2, R38 ;  /* 0x0000000200267825 */ /* 0x000fe200078e0026 */
[-C--:B------:R-:W-:Y:S02]  /*0320*/  LEA.HI.X R67, R82, R103.reuse, RZ, 0x1, P1 ;  /* 0x0000006752437211 */ /* 0x080fe400008f0cff */
[-C--:B------:R-:W-:Y:S01]  /*0330*/  LEA R82, P1, R9, R102.reuse, 0x6 ;  /* 0x0000006609527211 */ /* 0x080fe200078230ff */
[----:B------:R-:W-:Y:S01]  /*0340*/  IMAD.SHL.U32 R10, R23, 0x20, RZ ;  /* 0x00000020170a7824 */ /* 0x000fe200078e00ff */
[----:B------:R-:W-:Y:S01]  /*0350*/  LOP3.LUT R43, R5, 0x48, RZ, 0xfc, !PT ;  /* 0x00000048052b7812 */ /* 0x000fe200078efcff */
[----:B------:R-:W-:Y:S01]  /*0360*/  IMAD.SHL.U32 R14, R19, 0x20, RZ ;  /* 0x00000020130e7824 */ /* 0x000fe200078e00ff */
[----:B------:R-:W-:Y:S01]  /*0370*/  LOP3.LUT R7, R5, 0x70, RZ, 0xfc, !PT ;  /* 0x0000007005077812 */ /* 0x000fe200078efcff */
[----:B------:R-:W-:Y:S01]  /*0380*/  IMAD.SHL.U32 R52, R41, 0x20, RZ ;  /* 0x0000002029347824 */ /* 0x000fe200078e00ff */
[----:B------:R-:W-:Y:S01]  /*0390*/  LOP3.LUT R89, R5, 0x4, RZ, 0xfc, !PT ;  /* 0x0000000405597812 */ /* 0x000fe200078efcff */
[----:B------:R-:W-:Y:S01]  /*03a0*/  IMAD.SHL.U32 R58, R47, 0x20, RZ ;  /* 0x000000202f3a7824 */ /* 0x000fe200078e00ff */
[-C--:B------:R-:W-:Y:S01]  /*03b0*/  LEA.HI.X R27, R6, R103.reuse, RZ, 0x1, P3 ;  /* 0x00000067061b7211 */ /* 0x080fe200018f0cff */
[----:B------:R-:W-:Y:S01]  /*03c0*/  IMAD.SHL.U32 R54, R43, 0x20, RZ ;  /* 0x000000202b367824 */ /* 0x000fe200078e00ff */
[----:B------:R-:W-:Y:S01]  /*03d0*/  LEA.HI.X R35, R22, R103, RZ, 0x1, P5 ;  /* 0x0000006716237211 */ /* 0x000fe200028f0cff */
[----:B------:R-:W-:Y:S01]  /*03e0*/  IMAD.SHL.U32 R70, R7, 0x20, RZ ;  /* 0x0000002007467824 */ /* 0x000fe200078e00ff */
[-C--:B------:R-:W-:Y:S01]  /*03f0*/  LEA R28, P6, R23, R102.reuse, 0x6 ;  /* 0x00000066171c7211 */ /* 0x080fe200078c30ff */
[----:B------:R-:W-:Y:S01]  /*0400*/  IMAD.SHL.U32 R4, R89, 0x20, RZ ;  /* 0x0000002059047824 */ /* 0x000fe200078e00ff */
[-C--:B------:R-:W-:Y:S01]  /*0410*/  LEA R30, P2, R19, R102.reuse, 0x6 ;  /* 0x00000066131e7211 */ /* 0x080fe200078430ff */
[----:B------:R-:W-:Y:S01]  /*0420*/  IMAD.WIDE.U32 R32, R0, 0x2, R32 ;  /* 0x0000000200207825 */ /* 0x000fe200078e0020 */
[----:B------:R-:W-:-:S02]  /*0430*/  LEA R40, P3, R41, R102, 0x6 ;  /* 0x0000006629287211 */ /* 0x000fc400078630ff */
[----:B------:R-:W-:Y:S01]  /*0440*/  LEA R46, P5, R47, R102, 0x6 ;  /* 0x000000662f2e7211 */ /* 0x000fe200078a30ff */
[----:B------:R-:W-:Y:S01]  /*0450*/  IMAD.WIDE.U32 R26, R0, 0x2, R26 ;  /* 0x00000002001a7825 */ /* 0x000fe200078e001a */
[-C--:B------:R-:W-:Y:S01]  /*0460*/  LEA.HI.X R83, R98, R103.reuse, RZ, 0x1, P1 ;  /* 0x0000006762537211 */ /* 0x080fe200008f0cff */
[----:B------:R-:W2:Y:S01]  /*0470*/  LDG.E.U16 R95, desc[UR18][R32.64] ;  /* 0x00000012205f7981 */ /* 0x000ea2000c1e1500 */
[C---:B------:R-:W-:Y:S01]  /*0480*/  LOP3.LUT R11, R5.reuse, 0x78, RZ, 0xfc, !PT ;  /* 0x00000078050b7812 */ /* 0x040fe200078efcff */
[----:B------:R-:W-:Y:S01]  /*0490*/  IMAD.WIDE.U32 R24, R0, 0x2, R24 ;  /* 0x0000000200187825 */ /* 0x000fe200078e0018 */
[----:B------:R-:W-:Y:S01]  /*04a0*/  LOP3.LUT R93, R5, 0xc, RZ, 0xfc, !PT ;  /* 0x0000000c055d7812 */ /* 0x000fe200078efcff */
[----:B------:R0:W3:Y:S01]  /*04b0*/  LDG.E.U16 R98, desc[UR18][R38.64] ;  /* 0x0000001226627981 */ /* 0x0000e2000c1e1500 */
[-C--:B------:R-:W-:Y:S01]  /*04c0*/  LEA.HI.X R29, R10, R103.reuse, RZ, 0x1, P6 ;  /* 0x000000670a1d7211 */ /* 0x080fe200030f0cff */
[----:B------:R-:W-:Y:S01]  /*04d0*/  IMAD.SHL.U32 R72, R11, 0x20, RZ ;  /* 0x000000200b487824 */ /* 0x000fe200078e00ff */
[-C--:B------:R-:W-:Y:S01]  /*04e0*/  LEA.HI.X R31, R14, R103.reuse, RZ, 0x1, P2 ;  /* 0x000000670e1f7211 */ /* 0x080fe200010f0cff */
[----:B------:R-:W-:Y:S01]  /*04f0*/  IMAD.SHL.U32 R8, R93, 0x20, RZ ;  /* 0x000000205d087824 */ /* 0x000fe200078e00ff */
[----:B------:R-:W-:-:S02]  /*0500*/  LEA.HI.X R41, R52, R103, RZ, 0x1, P3 ;  /* 0x0000006734297211 */ /* 0x000fc400018f0cff */
[----:B------:R-:W-:Y:S02]  /*0510*/  LEA.HI.X R47, R58, R103, RZ, 0x1, P5 ;  /* 0x000000673a2f7211 */ /* 0x000fe400028f0cff */
[----:B------:R-:W-:Y:S01]  /*0520*/  LOP3.LUT R17, R5, 0x1c, RZ, 0xfc, !PT ;  /* 0x0000001c05117812 */ /* 0x000fe200078efcff */
[----:B0-----:R-:W-:Y:S01]  /*0530*/  IMAD.WIDE.U32 R38, R0, 0x2, R66 ;  /* 0x0000000200267825 */ /* 0x001fe200078e0042 */
[-C--:B------:R-:W-:Y:S01]  /*0540*/  LEA R42, P2, R43, R102.reuse, 0x6 ;  /* 0x000000662b2a7211 */ /* 0x080fe200078430ff */
[----:B------:R-:W0:Y:S01]  /*0550*/  LDC.64 R66, c[0x0][0x218] ;  /* 0x00008600ff427b82 */ /* 0x000e220000000a00 */
[----:B------:R-:W-:Y:S02]  /*0560*/  LEA R80, P5, R7, R102, 0x6 ;  /* 0x0000006607507211 */ /* 0x000fe400078a30ff */
[C---:B------:R-:W-:Y:S02]  /*0570*/  LOP3.LUT R21, R5.reuse, 0x14, RZ, 0xfc, !PT ;  /* 0x0000001405157812 */ /* 0x040fe400078efcff */
[----:B------:R-:W-:-:S02]  /*0580*/  LOP3.LUT R63, R5, 0x2c, RZ, 0xfc, !PT ;  /* 0x0000002c053f7812 */ /* 0x000fc400078efcff */
[----:B------:R-:W-:Y:S01]  /*0590*/  LOP3.LUT R69, R5, 0x44, RZ, 0xfc, !PT ;  /* 0x0000004405457812 */ /* 0x000fe200078efcff */
[----:B------:R-:W-:Y:S01]  /*05a0*/  IMAD.SHL.U32 R12, R21, 0x20, RZ ;  /* 0x00000020150c7824 */ /* 0x000fe200078e00ff */
[-C--:B------:R-:W-:Y:S01]  /*05b0*/  LEA R52, P6, R89, R102.reuse, 0x6 ;  /* 0x0000006659347211 */ /* 0x080fe200078c30ff */
[----:B------:R-:W-:Y:S01]  /*05c0*/  IMAD.SHL.U32 R76, R63, 0x20, RZ ;  /* 0x000000203f4c7824 */ /* 0x000fe200078e00ff */
[----:B------:R-:W-:Y:S01]  /*05d0*/  LEA R84, P0, R11, R102, 0x6 ;  /* 0x000000660b547211 */ /* 0x000fe200078030ff */
[----:B------:R-:W-:Y:S01]  /*05e0*/  IMAD.SHL.U32 R86, R69, 0x20, RZ ;  /* 0x0000002045567824 */ /* 0x000fe200078e00ff */
[C---:B------:R-:W-:Y:S02]  /*05f0*/  LOP3.LUT R73, R5.reuse, 0x54, RZ, 0xfc, !PT ;  /* 0x0000005405497812 */ /* 0x040fe400078efcff */
[C---:B------:R-:W-:Y:S02]  /*0600*/  LOP3.LUT R61, R5.reuse, 0x24, RZ, 0xfc, !PT ;  /* 0x00000024053d7812 */ /* 0x040fe400078efcff */
[----:B------:R-:W-:Y:S01]  /*0610*/  LOP3.LUT R71, R5, 0x4c, RZ, 0xfc, !PT ;  /* 0x0000004c05477812 */ /* 0x000fe200078efcff */
[----:B------:R-:W-:Y:S01]  /*0620*/  IMAD.SHL.U32 R90, R73, 0x20, RZ ;  /* 0x00000020495a7824 */ /* 0x000fe200078e00ff */
[-C--:B------:R-:W-:Y:S01]  /*0630*/  LEA.HI.X R43, R54, R103.reuse, RZ, 0x1, P2 ;  /* 0x00000067362b7211 */ /* 0x080fe200010f0cff */
[----:B------:R-:W-:Y:S01]  /*0640*/  IMAD.SHL.U32 R20, R61, 0x20, RZ ;  /* 0x000000203d147824 */ /* 0x000fe200078e00ff */
[-C--:B------:R-:W-:Y:S01]  /*0650*/  LEA.HI.X R81, R70, R103.reuse, RZ, 0x1, P5 ;  /* 0x0000006746517211 */ /* 0x080fe200028f0cff */
[----:B------:R-:W-:Y:S01]  /*0660*/  IMAD.SHL.U32 R88, R71, 0x20, RZ ;  /* 0x0000002047587824 */ /* 0x000fe200078e00ff */
[----:B------:R-:W-:-:S02]  /*0670*/  LEA.HI.X R53, R4, R103, RZ, 0x1, P6 ;  /* 0x0000006704357211 */ /* 0x000fc400030f0cff */
[C---:B------:R-:W-:Y:S02]  /*0680*/  LOP3.LUT R65, R5.reuse, 0x34, RZ, 0xfc, !PT ;  /* 0x0000003405417812 */ /* 0x040fe400078efcff */
[C---:B------:R-:W-:Y:S02]  /*0690*/  LOP3.LUT R75, R5.reuse, 0x5c, RZ, 0xfc, !PT ;  /* 0x0000005c054b7812 */ /* 0x040fe400078efcff */
[C---:B------:R-:W-:Y:S02]  /*06a0*/  LOP3.LUT R77, R5.reuse, 0x64, RZ, 0xfc, !PT ;  /* 0x00000064054d7812 */ /* 0x040fe400078efcff */
[----:B------:R-:W-:Y:S01]  /*06b0*/  LOP3.LUT R13, R5, 0x6c, RZ, 0xfc, !PT ;  /* 0x0000006c050d7812 */ /* 0x000fe200078efcff */
[C---:B------:R-:W-:Y:S01]  /*06c0*/  IMAD.WIDE.U32 R32, R0.reuse, 0x2, R44 ;  /* 0x0000000200207825 */ /* 0x040fe200078e002c */
[----:B------:R-:W-:Y:S02]  /*06d0*/  SHF.L.U32 R16, R17, 0x5, RZ ;  /* 0x0000000511107819 */ /* 0x000fe400000006ff */
[-C--:B------:R-:W-:Y:S01]  /*06e0*/  LEA R54, P5, R93, R102.reuse, 0x6 ;  /* 0x000000665d367211 */ /* 0x080fe200078a30ff */
[----:B------:R-:W-:Y:S01]  /*06f0*/  IMAD.SHL.U32 R78, R65, 0x20, RZ ;  /* 0x00000020414e7824 */ /* 0x000fe200078e00ff */
[----:B------:R-:W-:Y:S01]  /*0700*/  LEA R58, P6, R17, R102, 0x6 ;  /* 0x00000066113a7211 */ /* 0x000fe200078c30ff */
[----:B------:R-:W-:Y:S01]  /*0710*/  IMAD.WIDE.U32 R30, R0, 0x2, R30 ;  /* 0x00000002001e7825 */ /* 0x000fe200078e001e */
[----:B------:R-:W-:-:S02]  /*0720*/  LEA.HI.X R85, R72, R103, RZ, 0x1, P0 ;  /* 0x0000006748557211 */ /* 0x000fc400000f0cff */
[-C--:B------:R-:W-:Y:S01]  /*0730*/  LEA R56, P0, R21, R102.reuse, 0x6 ;  /* 0x0000006615387211 */ /* 0x080fe200078030ff */
[----:B------:R-:W-:Y:S01]  /*0740*/  IMAD.WIDE.U32 R28, R0, 0x2, R28 ;  /* 0x00000002001c7825 */ /* 0x000fe200078e001c */
[----:B------:R-:W-:Y:S02]  /*0750*/  LOP3.LUT R5, R5, 0x7c, RZ, 0xfc, !PT ;  /* 0x0000007c05057812 */ /* 0x000fe400078efcff */
[-C--:B------:R-:W-:Y:S02]  /*0760*/  LEA.HI.X R55, R8, R103.reuse, RZ, 0x1, P5 ;  /* 0x0000006708377211 */ /* 0x080fe400028f0cff */
[-C--:B------:R-:W-:Y:S01]  /*0770*/  LEA R62, P3, R63, R102.reuse, 0x6 ;  /* 0x000000663f3e7211 */ /* 0x080fe200078630ff */
[----:B------:R-:W-:Y:S01]  /*0780*/  IMAD.SHL.U32 R100, R5, 0x20, RZ ;  /* 0x0000002005647824 */ /* 0x000fe200078e00ff */
[----:B------:R-:W-:Y:S02]  /*0790*/  LEA.HI.X R59, R16, R103, RZ, 0x1, P6 ;  /* 0x00000067103b7211 */ /* 0x000fe400030f0cff */
[-C--:B------:R-:W-:Y:S01]  /*07a0*/  LEA R60, P4, R61, R102.reuse, 0x6 ;  /* 0x000000663d3c7211 */ /* 0x080fe200078830ff */
[----:B------:R-:W-:Y:S01]  /*07b0*/  IMAD.WIDE.U32 R42, R0, 0x2, R42 ;  /* 0x00000002002a7825 */ /* 0x000fe200078e002a */
[----:B------:R-:W-:-:S02]  /*07c0*/  LEA R68, P5, R69, R102, 0x6 ;  /* 0x0000006645447211 */ /* 0x000fc400078a30ff */
[-C--:B------:R-:W-:Y:S01]  /*07d0*/  LEA R72, P6, R73, R102.reuse, 0x6 ;  /* 0x0000006649487211 */ /* 0x080fe200078c30ff */
[----:B------:R-:W-:Y:S01]  /*07e0*/  IMAD.SHL.U32 R92, R75, 0x20, RZ ;  /* 0x000000204b5c7824 */ /* 0x000fe200078e00ff */
[-C--:B------:R-:W-:Y:S01]  /*07f0*/  LEA.HI.X R57, R12, R103.reuse, RZ, 0x1, P0 ;  /* 0x000000670c397211 */ /* 0x080fe200000f0cff */
[C---:B------:R-:W-:Y:S01]  /*0800*/  IMAD.WIDE.U32 R44, R0.reuse, 0x2, R46 ;  /* 0x00000002002c7825 */ /* 0x040fe200078e002e */
[-C--:B------:R-:W-:Y:S02]  /*0810*/  LEA R70, P0, R71, R102.reuse, 0x6 ;  /* 0x0000006647467211 */ /* 0x080fe400078030ff */
[----:B------:R-:W-:Y:S01]  /*0820*/  SHF.L.U32 R94, R77, 0x5, RZ ;  /* 0x000000054d5e7819 */ /* 0x000fe200000006ff */
[----:B------:R-:W-:Y:S01]  /*0830*/  IMAD.WIDE.U32 R46, R0, 0x2, R48 ;  /* 0x00000002002e7825 */ /* 0x000fe200078e0030 */
[-C--:B------:R-:W-:Y:S02]  /*0840*/  LEA.HI.X R63, R76, R103.reuse, RZ, 0x1, P3 ;  /* 0x000000674c3f7211 */ /* 0x080fe400018f0cff */
[-C--:B------:R-:W-:Y:S01]  /*0850*/  LEA.HI.X R69, R86, R103.reuse, RZ, 0x1, P5 ;  /* 0x0000006756457211 */ /* 0x080fe200028f0cff */
[----:B------:R-:W-:Y:S01]  /*0860*/  IMAD.SHL.U32 R96, R13, 0x20, RZ ;  /* 0x000000200d607824 */ /* 0x000fe200078e00ff */
[----:B------:R-:W-:Y:S01]  /*0870*/  LEA.HI.X R73, R90, R103, RZ, 0x1, P6 ;  /* 0x000000675a497211 */ /* 0x000fe200030f0cff */
[----:B------:R-:W-:Y:S01]  /*0880*/  IMAD.WIDE.U32 R48, R0, 0x2, R50 ;  /* 0x0000000200307825 */ /* 0x000fe200078e0032 */
[-C--:B------:R-:W-:Y:S01]  /*0890*/  LEA R64, P2, R65, R102.reuse, 0x6 ;  /* 0x0000006641407211 */ /* 0x080fe200078430ff */
[----:B------:R1:W4:Y:S01]  /*08a0*/  LDG.E.U16 R90, desc[UR18][R26.64] ;  /* 0x000000121a5a7981 */ /* 0x000322000c1e1500 */
[----:B------:R-:W-:-:S02]  /*08b0*/  LEA R76, P3, R77, R102, 0x6 ;  /* 0x000000664d4c7211 */ /* 0x000fc400078630ff */
[-C--:B------:R-:W-:Y:S01]  /*08c0*/  LEA R86, P5, R5, R102.reuse, 0x6 ;  /* 0x0000006605567211 */ /* 0x080fe200078a30ff */
[----:B------:R-:W-:Y:S01]  /*08d0*/  IMAD.SHL.U32 R10, R3, 0x4, RZ ;  /* 0x00000004030a7824 */ /* 0x000fe200078e00ff */
[-C--:B------:R-:W-:Y:S01]  /*08e0*/  LEA.HI.X R61, R20, R103.reuse, RZ, 0x1, P4 ;  /* 0x00000067143d7211 */ /* 0x080fe200020f0cff */
[----:B------:R-:W-:Y:S01]  /*08f0*/  IMAD.WIDE.U32 R34, R0, 0x2, R34 ;  /* 0x0000000200227825 */ /* 0x000fe200078e0022 */
[-C--:B------:R-:W-:Y:S01]  /*0900*/  LEA.HI.X R71, R88, R103.reuse, RZ, 0x1, P0 ;  /* 0x0000006758477211 */ /* 0x080fe200000f0cff */
[----:B------:R-:W5:Y:S01]  /*0910*/  LDG.E.U16 R101, desc[UR18][R46.64] ;  /* 0x000000122e657981 */ /* 0x000f62000c1e1500 */
[----:B------:R-:W-:Y:S01]  /*0920*/  LEA R74, P4, R75, R102, 0x6 ;  /* 0x000000664b4a7211 */ /* 0x000fe200078830ff */
[----:B-1----:R-:W-:Y:S01]  /*0930*/  IMAD.WIDE.U32 R26, R0, 0x2, R54 ;  /* 0x00000002001a7825 */ /* 0x002fe200078e0036 */
[-C--:B------:R-:W-:Y:S01]  /*0940*/  LEA.HI.X R65, R78, R103.reuse, RZ, 0x1, P2 ;  /* 0x000000674e417211 */ /* 0x080fe200010f0cff */
[----:B------:R-:W5:Y:S01]  /*0950*/  LDG.E.U16 R88, desc[UR18][R24.64] ;  /* 0x0000001218587981 */ /* 0x000f62000c1e1500 */
[----:B------:R-:W-:-:S02]  /*0960*/  LEA.HI.X R77, R94, R103, RZ, 0x1, P3 ;  /* 0x000000675e4d7211 */ /* 0x000fc400018f0cff */
[-C--:B------:R-:W-:Y:S01]  /*0970*/  LEA.HI.X R87, R100, R103.reuse, RZ, 0x1, P5 ;  /* 0x0000006764577211 */ /* 0x080fe200028f0cff */
[----:B------:R1:W5:Y:S01]  /*0980*/  LDG.E.U16 R94, desc[UR18][R30.64] ;  /* 0x000000121e5e7981 */ /* 0x000362000c1e1500 */
[----:B------:R-:W-:Y:S01]  /*0990*/  LEA R78, P2, R13, R102, 0x6 ;  /* 0x000000660d4e7211 */ /* 0x000fe200078430ff */
[----:B------:R-:W-:Y:S01]  /*09a0*/  IMAD.WIDE.U32 R50, R0, 0x2, R80 ;  /* 0x0000000200327825 */ /* 0x000fe200078e0050 */
[-C--:B------:R-:W-:Y:S01]  /*09b0*/  LEA.HI.X R75, R92, R103.reuse, RZ, 0x1, P4 ;  /* 0x000000675c4b7211 */ /* 0x080fe200020f0cff */
[----:B------:R-:W5:Y:S01]  /*09c0*/  LDG.E.U16 R100, desc[UR18][R42.64] ;  /* 0x000000122a647981 */ /* 0x000f62000c1e1500 */
[----:B------:R-:W-:Y:S01]  /*09d0*/  LEA.HI.X R79, R96, R103, RZ, 0x1, P2 ;  /* 0x00000067604f7211 */ /* 0x000fe200010f0cff */
[C---:B------:R-:W-:Y:S02]  /*09e0*/  IMAD.WIDE.U32 R36, R0.reuse, 0x2, R36 ;  /* 0x0000000200247825 */ /* 0x040fe400078e0024 */
[----:B------:R-:W5:Y:S02]  /*09f0*/  LDG.E.U16 R102, desc[UR18][R48.64] ;  /* 0x0000001230667981 */ /* 0x000f64000c1e1500 */
[----:B-1----:R-:W-:-:S02]  /*0a00*/  IMAD.WIDE.U32 R30, R0, 0x2, R58 ;  /* 0x00000002001e7825 */ /* 0x002fc400078e003a */
[----:B------:R-:W5:Y:S02]  /*0a10*/  LDG.E.U16 R92, desc[UR18][R28.64] ;  /* 0x000000121c5c7981 */ /* 0x000f64000c1e1500 */
[C---:B------:R-:W-:Y:S02]  /*0a20*/  IMAD.WIDE.U32 R40, R0.reuse, 0x2, R40 ;  /* 0x0000000200287825 */ /* 0x040fe400078e0028 */
[----:B------:R1:W5:Y:S04]  /*0a30*/  LDG.E.U16 R43, desc[UR18][R26.64] ;  /* 0x000000121a2b7981 */ /* 0x000368000c1e1500 */
[----:B------:R0:W5:Y:S01]  /*0a40*/  LDG.E.U16 R49, desc[UR18][R38.64] ;  /* 0x0000001226317981 */ /* 0x000162000c1e1500 */
[----:B------:R-:W-:-:S03]  /*0a50*/  IMAD.WIDE.U32 R24, R0, 0x2, R52 ;  /* 0x0000000200187825 */ /* 0x000fc600078e0034 */
[----:B------:R-:W5:Y:S01]  /*0a60*/  LDG.E.U16 R81, desc[UR18][R44.64] ;  /* 0x000000122c517981 */ /* 0x000f62000c1e1500 */
[----:B-1----:R-:W-:-:S03]  /*0a70*/  IMAD.WIDE.U32 R26, R0, 0x2, R70 ;  /* 0x00000002001a7825 */ /* 0x002fc600078e0046 */
[----:B------:R-:W5:Y:S01]  /*0a80*/  LDG.E.U16 R103, desc[UR18][R50.64] ;  /* 0x0000001232677981 */ /* 0x000f62000c1e1500 */
[----:B0-----:R-:W-:Y:S01]  /*0a90*/  LEA R38, P0, R3, R66, 0x3 ;  /* 0x0000004203267211 */ /* 0x001fe200078018ff */
[----:B------:R-:W-:Y:S02]  /*0aa0*/  IMAD.WIDE.U32 R28, R0, 0x2, R56 ;  /* 0x00000002001c7825 */ /* 0x000fe400078e0038 */
[----:B------:R0:W5:Y:S01]  /*0ab0*/  LDG.E.U16 R96, desc[UR18][R34.64] ;  /* 0x0000001222607981 */ /* 0x000162000c1e1500 */
[----:B------:R-:W-:Y:S01]  /*0ac0*/  LEA.HI.X R39, R10, R67, RZ, 0x1, P0 ;  /* 0x000000430a277211 */ /* 0x000fe200000f0cff */
[----:B------:R-:W-:Y:S02]  /*0ad0*/  IMAD.SHL.U32 R6, R89, 0x80, RZ ;  /* 0x0000008059067824 */ /* 0x000fe400078e00ff */
[----:B------:R1:W5:Y:S04]  /*0ae0*/  LDG.E.U16 R45, desc[UR18][R30.64] ;  /* 0x000000121e2d7981 */ /* 0x000368000c1e1500 */
[----:B------:R1:W5:Y:S01]  /*0af0*/  LDG.E.U16 R51, desc[UR18][R26.64] ;  /* 0x000000121a337981 */ /* 0x000362000c1e1500 */
[----:B0-----:R-:W-:-:S03]  /*0b00*/  IMAD.WIDE.U32 R34, R0, 0x2, R62 ;  /* 0x0000000200227825 */ /* 0x001fc600078e003e */
[----:B------:R0:W5:Y:S01]  /*0b10*/  LDG.E.U16 R97, desc[UR18][R36.64] ;  /* 0x0000001224617981 */ /* 0x000162000c1e1500 */
[----:B-1----:R-:W-:-:S03]  /*0b20*/  IMAD.WIDE.U32 R30, R0, 0x2, R74 ;  /* 0x00000002001e7825 */ /* 0x002fc600078e004a */
[----:B------:R1:W5:Y:S01]  /*0b30*/  LDG.E.U16 R99, desc[UR18][R40.64] ;  /* 0x0000001228637981 */ /* 0x000362000c1e1500 */
[----:B------:R-:W-:-:S03]  /*0b40*/  LEA R26, P0, R89, R66, 0x8 ;  /* 0x00000042591a7211 */ /* 0x000fc600078040ff */
[----:B------:R1:W5:Y:S01]  /*0b50*/  LDG.E.U16 R80, desc[UR18][R32.64] ;  /* 0x0000001220507981 */ /* 0x000362000c1e1500 */
[----:B0-----:R-:W-:-:S03]  /*0b60*/  IMAD.WIDE.U32 R36, R0, 0x2, R64 ;  /* 0x0000000200247825 */ /* 0x001fc600078e0040 */
[----:B------:R0:W5:Y:S01]  /*0b70*/  LDG.E.U16 R44, desc[UR18][R28.64] ;  /* 0x000000121c2c7981 */ /* 0x000162000c1e1500 */
[----:B-1----:R-:W-:-:S03]  /*0b80*/  IMAD.WIDE.U32 R40, R0, 0x2, R84 ;  /* 0x0000000200287825 */ /* 0x002fc600078e0054 */
[----:B------:R1:W5:Y:S01]  /*0b90*/  LDG.E.U16 R42, desc[UR18][R24.64] ;  /* 0x00000012182a7981 */ /* 0x000362000c1e1500 */
[----:B------:R-:W-:Y:S01]  /*0ba0*/  IMAD.WIDE.U32 R32, R0, 0x2, R60 ;  /* 0x0000000200207825 */ /* 0x000fe200078e003c */
[----:B------:R-:W-:Y:S02]  /*0bb0*/  LEA.HI.X R27, R6, R67, RZ, 0x1, P0 ;  /* 0x00000043061b7211 */ /* 0x000fe400000f0cff */
[----:B------:R1:W5:Y:S01]  /*0bc0*/  LDG.E.U16 R53, desc[UR18][R30.64] ;  /* 0x000000121e357981 */ /* 0x000362000c1e1500 */
[----:B0-----:R-:W-:-:S03]  /*0bd0*/  IMAD.WIDE.U32 R28, R0, 0x2, R72 ;  /* 0x00000002001c7825 */ /* 0x001fc600078e0048 */
[----:B------:R0:W5:Y:S01]  /*0be0*/  LDG.E.U16 R54, desc[UR18][R40.64] ;  /* 0x0000001228367981 */ /* 0x000162000c1e1500 */
[----:B-1----:R-:W-:-:S03]  /*0bf0*/  IMAD.WIDE.U32 R24, R0, 0x2, R68 ;  /* 0x0000000200187825 */ /* 0x002fc600078e0044 */
[----:B------:R1:W5:Y:S01]  /*0c00*/  LDG.E.U16 R46, desc[UR18][R32.64] ;  /* 0x00000012202e7981 */ /* 0x000362000c1e1500 */
[C---:B------:R-:W-:Y:S01]  /*0c10*/  IMAD.SHL.U32 R8, R93.reuse, 0x80, RZ ;  /* 0x000000805d087824 */ /* 0x040fe200078e00ff */
[-C--:B------:R-:W-:Y:S02]  /*0c20*/  LEA R30, P0, R93, R66.reuse, 0x8 ;  /* 0x000000425d1e7211 */ /* 0x080fe400078040ff */
[----:B------:R1:W5:Y:S01]  /*0c30*/  LDG.E.U16 R47, desc[UR18][R34.64] ;  /* 0x00000012222f7981 */ /* 0x000362000c1e1500 */
[----:B------:R-:W-:Y:S02]  /*0c40*/  IMAD.SHL.U32 R4, R91, 0x80, RZ ;  /* 0x000000805b047824 */ /* 0x000fe400078e00ff */
[----:B0-----:R-:W-:Y:S01]  /*0c50*/  IMAD.WIDE.U32 R40, R0, 0x2, R76 ;  /* 0x0000000200287825 */ /* 0x001fe200078e004c */
[----:B------:R0:W5:Y:S01]  /*0c60*/  LDG.E.U16 R48, desc[UR18][R36.64] ;  /* 0x0000001224307981 */ /* 0x000162000c1e1500 */
[-C--:B------:R-:W-:Y:S02]  /*0c70*/  LEA.HI.X R31, R8, R67.reuse, RZ, 0x1, P0 ;  /* 0x00000043081f7211 */ /* 0x080fe400000f0cff */
[C---:B-1----:R-:W-:Y:S01]  /*0c80*/  IMAD.WIDE.U32 R32, R0.reuse, 0x2, R78 ;  /* 0x0000000200207825 */ /* 0x042fe200078e004e */
[----:B------:R1:W5:Y:S03]  /*0c90*/  LDG.E.U16 R52, desc[UR18][R28.64] ;  /* 0x000000121c347981 */ /* 0x000366000c1e1500 */
[C---:B------:R-:W-:Y:S01]  /*0ca0*/  IMAD.WIDE.U32 R34, R0.reuse, 0x2, R82 ;  /* 0x0000000200227825 */ /* 0x040fe200078e0052 */
[----:B------:R1:W5:Y:S03]  /*0cb0*/  LDG.E.U16 R50, desc[UR18][R24.64] ;  /* 0x0000001218327981 */ /* 0x000366000c1e1500 */
[C---:B0-----:R-:W-:Y:S01]  /*0cc0*/  IMAD.WIDE.U32 R36, R0.reuse, 0x2, R86 ;  /* 0x0000000200247825 */ /* 0x041fe200078e0056 */
[-C--:B------:R-:W-:Y:S01]  /*0cd0*/  LEA R20, P0, R23, R66.reuse, 0x8 ;  /* 0x0000004217147211 */ /* 0x080fe200078040ff */
[----:B------:R-:W5:Y:S01]  /*0ce0*/  LDG.E.U16 R40, desc[UR18][R40.64] ;  /* 0x0000001228287981 */ /* 0x000f62000c1e1500 */
[-C--:B-1----:R-:W-:Y:S01]  /*0cf0*/  LEA R28, P1, R91, R66.reuse, 0x8 ;  /* 0x000000425b1c7211 */ /* 0x082fe200078240ff */
[C---:B------:R-:W-:Y:S01]  /*0d00*/  IMAD.WIDE.U32 R26, R0.reuse, 0x2, R26 ;  /* 0x00000002001a7825 */ /* 0x040fe200078e001a */
[----:B------:R-:W-:Y:S01]  /*0d10*/  SHF.L.U32 R16, R21, 0x7, RZ ;  /* 0x0000000715107819 */ /* 0x000fe200000006ff */
[----:B------:R-:W5:Y:S02]  /*0d20*/  LDG.E.U16 R32, desc[UR18][R32.64] ;  /* 0x0000001220207981 */ /* 0x000f64000c1e1500 */
[----:B------:R-:W-:Y:S01]  /*0d30*/  IMAD.WIDE.U32 R24, R0, 0x2, R38 ;  /* 0x0000000200187825 */ /* 0x000fe200078e0026 */
[----:B------:R-:W-:Y:S01]  /*0d40*/  LEA.HI.X R29, R4, R67, RZ, 0x1, P1 ;  /* 0x00000043041d7211 */ /* 0x000fe200008f0cff */
[----:B------:R-:W5:Y:S02]  /*0d50*/  LDG.E.U16 R34, desc[UR18][R34.64] ;  /* 0x0000001222227981 */ /* 0x000f64000c1e1500 */
[----:B------:R-:W-:Y:S01]  /*0d60*/  IMAD.SHL.U32 R12, R23, 0x80, RZ ;  /* 0x00000080170c7824 */ /* 0x000fe200078e00ff */
[----:B------:R-:W-:Y:S01]  /*0d70*/  LEA R22, P1, R21, R66, 0x8 ;  /* 0x0000004215167211 */ /* 0x000fe200078240ff */
[----:B------:R-:W5:Y:S01]  /*0d80*/  LDG.E.U16 R36, desc[UR18][R36.64] ;  /* 0x0000001224247981 */ /* 0x000f62000c1e1500 */
[----:B------:R-:W-:-:S02]  /*0d90*/  IMAD.SHL.U32 R14, R19, 0x80, RZ ;  /* 0x00000080130e7824 */ /* 0x000fc400078e00ff */
[----:B------:R-:W-:Y:S01]  /*0da0*/  LEA.HI.X R21, R12, R67, RZ, 0x1, P0 ;  /* 0x000000430c157211 */ /* 0x000fe200000f0cff */
[----:B------:R-:W5:Y:S01]  /*0db0*/  LDG.E.U16 R33, desc[UR18][R24.64] ;  /* 0x0000001218217981 */ /* 0x000f62000c1e1500 */
[----:B------:R-:W-:-:S03]  /*0dc0*/  IMAD.SHL.U32 R18, R17, 0x80, RZ ;  /* 0x0000008011127824 */ /* 0x000fc600078e00ff */
[----:B------:R-:W5:Y:S04]  /*0dd0*/  LDG.E.U16 R35, desc[UR18][R24.64+0x40] ;  /* 0x0000401218237981 */ /* 0x000f68000c1e1500 */
[----:B------:R-:W5:Y:S04]  /*0de0*/  LDG.E.U16 R37, desc[UR18][R24.64+0x80] ;  /* 0x0000801218257981 */ /* 0x000f68000c1e1500 */
[----:B------:R0:W5:Y:S04]  /*0df0*/  LDG.E.U16 R38, desc[UR18][R24.64+0xc0] ;  /* 0x0000c01218267981 */ /* 0x000168000c1e1500 */
[----:B------:R-:W5:Y:S04]  /*0e00*/  LDG.E.U16 R39, desc[UR18][R26.64] ;  /* 0x000000121a277981 */ /* 0x000f68000c1e1500 */
[----:B------:R-:W5:Y:S01]  /*0e10*/  LDG.E.U16 R41, desc[UR18][R26.64+0x40] ;  /* 0x000040121a297981 */ /* 0x000f62000c1e1500 */
[----:B0-----:R-:W-:-:S03]  /*0e20*/  LEA R24, P0, R19, R66, 0x8 ;  /* 0x0000004213187211 */ /* 0x001fc600078040ff */
[----:B------:R-:W5:Y:S04]  /*0e30*/  LDG.E.U16 R55, desc[UR18][R26.64+0x80] ;  /* 0x000080121a377981 */ /* 0x000f68000c1e1500 */
[----:B------:R0:W5:Y:S01]  /*0e40*/  LDG.E.U16 R56, desc[UR18][R26.64+0xc0] ;  /* 0x0000c0121a387981 */ /* 0x000162000c1e1500 */
[-C--:B------:R-:W-:Y:S02]  /*0e50*/  LEA.HI.X R23, R16, R67.reuse, RZ, 0x1, P1 ;  /* 0x0000004310177211 */ /* 0x080fe400008f0cff */
[----:B------:R-:W-:Y:S02]  /*0e60*/  LEA.HI.X R25, R14, R67, RZ, 0x1, P0 ;  /* 0x000000430e197211 */ /* 0x000fe400000f0cff */
[----:B0-----:R-:W-:Y:S01]  /*0e70*/  LEA R26, P2, R17, R66, 0x8 ;  /* 0x00000042111a7211 */ /* 0x001fe200078440ff */
[----:B------:R-:W-:-:S03]  /*0e80*/  IMAD.WIDE.U32 R28, R0, 0x2, R28 ;  /* 0x00000002001c7825 */ /* 0x000fc600078e001c */
[----:B------:R-:W-:Y:S01]  /*0e90*/  LEA.HI.X R27, R18, R67, RZ, 0x1, P2 ;  /* 0x00000043121b7211 */ /* 0x000fe200010f0cff */
[C---:B------:R-:W-:Y:S01]  /*0ea0*/  IMAD.WIDE.U32 R30, R0.reuse, 0x2, R30 ;  /* 0x00000002001e7825 */ /* 0x040fe200078e001e */
[----:B------:R-:W5:Y:S03]  /*0eb0*/  LDG.E.U16 R57, desc[UR18][R28.64] ;  /* 0x000000121c397981 */ /* 0x000f66000c1e1500 */
[C---:B------:R-:W-:Y:S01]  /*0ec0*/  IMAD.WIDE.U32 R20, R0.reuse, 0x2, R20 ;  /* 0x0000000200147825 */ /* 0x040fe200078e0014 */
[----:B------:R-:W5:Y:S03]  /*0ed0*/  LDG.E.U16 R58, desc[UR18][R28.64+0x40] ;  /* 0x000040121c3a7981 */ /* 0x000f66000c1e1500 */
[C---:B------:R-:W-:Y:S01]  /*0ee0*/  IMAD.WIDE.U32 R22, R0.reuse, 0x2, R22 ;  /* 0x0000000200167825 */ /* 0x040fe200078e0016 */
[----:B------:R-:W5:Y:S03]  /*0ef0*/  LDG.E.U16 R59, desc[UR18][R28.64+0x80] ;  /* 0x000080121c3b7981 */ /* 0x000f66000c1e1500 */
[C---:B------:R-:W-:Y:S01]  /*0f00*/  IMAD.WIDE.U32 R24, R0.reuse, 0x2, R24 ;  /* 0x0000000200187825 */ /* 0x040fe200078e0018 */
[----:B------:R-:W5:Y:S03]  /*0f10*/  LDG.E.U16 R60, desc[UR18][R28.64+0xc0] ;  /* 0x0000c0121c3c7981 */ /* 0x000f66000c1e1500 */
[----:B------:R-:W-:Y:S01]  /*0f20*/  IMAD.WIDE.U32 R26, R0, 0x2, R26 ;  /* 0x00000002001a7825 */ /* 0x000fe200078e001a */
[----:B------:R-:W5:Y:S04]  /*0f30*/  LDG.E.U16 R61, desc[UR18][R30.64] ;  /* 0x000000121e3d7981 */ /* 0x000f68000c1e1500 */
        /* <DEDUP_REMOVED lines=10> */
[----:B------:R0:W5:Y:S04]  /*0fe0*/  LDG.E.U16 R66, desc[UR18][R22.64+0xc0] ;  /* 0x0000c01216427981 */ /* 0x000168000c1e1500 */
[----:B------:R-:W5:Y:S04]  /*0ff0*/  LDG.E.U16 R67, desc[UR18][R24.64] ;  /* 0x0000001218437981 */ /* 0x000f68000c1e1500 */
[----:B------:R-:W5:Y:S04]  /*1000*/  LDG.E.U16 R68, desc[UR18][R24.64+0x40] ;  /* 0x0000401218447981 */ /* 0x000f68000c1e1500 */
[----:B------:R-:W5:Y:S04]  /*1010*/  LDG.E.U16 R69, desc[UR18][R24.64+0x80] ;  /* 0x0000801218457981 */ /* 0x000f68000c1e1500 */
[----:B------:R-:W5:Y:S04]  /*1020*/  LDG.E.U16 R20, desc[UR18][R24.64+0xc0] ;  /* 0x0000c01218147981 */ /* 0x000f68000c1e1500 */
[----:B------:R-:W5:Y:S04]  /*1030*/  LDG.E.U16 R21, desc[UR18][R26.64] ;  /* 0x000000121a157981 */ /* 0x000f68000c1e1500 */
[----:B------:R-:W5:Y:S04]  /*1040*/  LDG.E.U16 R152, desc[UR18][R26.64+0x40] ;  /* 0x000040121a987981 */ /* 0x000f68000c1e1500 */
[----:B------:R-:W5:Y:S04]  /*1050*/  LDG.E.U16 R153, desc[UR18][R26.64+0x80] ;  /* 0x000080121a997981 */ /* 0x000f68000c1e1500 */
[----:B------:R-:W5:Y:S01]  /*1060*/  LDG.E.U16 R154, desc[UR18][R26.64+0xc0] ;  /* 0x0000c0121a9a7981 */ /* 0x000f62000c1e1500 */
[----:B------:R-:W1:Y:S01]  /*1070*/  S2UR UR16, SR_CgaCtaId ;  /* 0x00000000001079c3 */ /* 0x000e620000008800 */
[----:B0-----:R-:W-:Y:S01]  /*1080*/  SHF.R.S32.HI R23, RZ, 0x6, R2 ;  /* 0x00000006ff177819 */ /* 0x001fe20000011402 */
[----:B------:R-:W-:-:S03]  /*1090*/  IMAD.SHL.U32 R22, R2, 0x2, RZ ;  /* 0x0000000202167824 */ /* 0x000fc600078e00ff */
[----:B------:R-:W-:Y:S01]  /*10a0*/  SGXT R23, R23, 0x1 ;  /* 0x000000011717781a */ /* 0x000fe20000000200 */
[----:B------:R-:W-:Y:S01]  /*10b0*/  UMOV UR4, 0x400 ;  /* 0x0000040000047882 */ /* 0x000fe20000000000 */
[----:B------:R-:W-:Y:S02]  /*10c0*/  IMAD R0, R0, 0x2, R10 ;  /* 0x0000000200007824 */ /* 0x000fe400078e020a */
[----:B------:R-:W-:Y:S02]  /*10d0*/  LOP3.LUT R23, R23, 0x90, RZ, 0xc0, !PT ;  /* 0x0000009017177812 */ /* 0x000fe400078ec0ff */
[----:B------:R-:W-:Y:S02]  /*10e0*/  SHF.R.U32.HI R3, RZ, 0x1, R3 ;  /* 0x00000001ff037819 */ /* 0x000fe40000011603 */
[----:B------:R-:W-:Y:S02]  /*10f0*/  LOP3.LUT R23, R23, 0x7e, R22, 0x78, !PT ;  /* 0x0000007e17177812 */ /* 0x000fe400078e7816 */
[----:B------:R-:W-:-:S02]  /*1100*/  LOP3.LUT R0, R0, R3, RZ, 0x3c, !PT ;  /* 0x0000000300007212 */ /* 0x000fc400078e3cff */
[----:B------:R-:W-:Y:S01]  /*1110*/  LOP3.LUT R3, R23, 0x20, RZ, 0x3c, !PT ;  /* 0x0000002017037812 */ /* 0x000fe200078e3cff */
[----:B-1----:R-:W-:-:S09]  /*1120*/  ULEA UR16, UR16, UR4, 0x18 ;  /* 0x0000000410107291 */ /* 0x002fd2000f8ec03f */
[----:B--2---:R-:W-:Y:S04]  /*1130*/  STS.U16 [R23+UR16+0x800], R95 ;  /* 0x0008005f17007988 */ /* 0x004fe80008000410 */
[----:B---3--:R-:W-:Y:S04]  /*1140*/  STS.U16 [R23+UR16+0xe00], R98 ;  /* 0x000e006217007988 */ /* 0x008fe80008000410 */
[----:B----4-:R-:W-:Y:S04]  /*1150*/  STS.U16 [R23+UR16+0x200], R90 ;  /* 0x0002005a17007988 */ /* 0x010fe80008000410 */
[----:B-----5:R-:W-:Y:S04]  /*1160*/  STS.U16 [R23+UR16+0x1800], R101 ;  /* 0x0018006517007988 */ /* 0x020fe80008000410 */
[----:B------:R-:W-:Y:S04]  /*1170*/  STS.U16 [R23+UR16], R88 ;  /* 0x0000005817007988 */ /* 0x000fe80008000410 */
[----:B------:R-:W-:Y:S04]  /*1180*/  STS.U16 [R23+UR16+0x600], R94 ;  /* 0x0006005e17007988 */ /* 0x000fe80008000410 */
        /* <DEDUP_REMOVED lines=8> */
[----:B------:R-:W-:Y:S01]  /*1210*/  STS.U16 [R23+UR16+0x1400], R80 ;  /* 0x0014005017007988 */ /* 0x000fe20008000410 */
[----:B------:R-:W-:-:S03]  /*1220*/  UIADD3 UR4, UR16, 0x2000, URZ ;  /* 0x0000200010047890 */ /* 0x000fc6000fffe03f */
        /* <DEDUP_REMOVED lines=43> */
[----:B------:R0:W-:Y:S04]  /*14e0*/  STS.U16 [R0+UR16+0x3c00], R69 ;  /* 0x003c004500007988 */ /* 0x0001e80008000410 */
[----:B------:R-:W-:Y:S04]  /*14f0*/  STS.U16 [R0+UR16+0x3c40], R20 ;  /* 0x003c401400007988 */ /* 0x000fe80008000410 */
[----:B------:R-:W-:Y:S04]  /*1500*/  STS.U16 [R0+UR16+0x2e40], R21 ;  /* 0x002e401500007988 */ /* 0x000fe80008000410 */
[----:B------:R-:W-:Y:S04]  /*1510*/  STS.U16 [R0+UR16+0x2e00], R152 ;  /* 0x002e009800007988 */ /* 0x000fe80008000410 */
[----:B------:R-:W-:Y:S04]  /*1520*/  STS.U16 [R0+UR16+0x3e40], R153 ;  /* 0x003e409900007988 */ /* 0x000fe80008000410 */
[----:B------:R1:W-:Y:S01]  /*1530*/  STS.U16 [R0+UR16+0x3e00], R154 ;  /* 0x003e009a00007988 */ /* 0x0003e20008000410 */
[----:B------:R-:W-:Y:S01]  /*1540*/  BAR.SYNC.DEFER_BLOCKING 0x0 ;  /* 0x0000000000007b1d */ /* 0x000fe20000010000 */
[----:B------:R-:W-:-:S02]  /*1550*/  USHF.R.U32.HI UR4, URZ, 0x4, UR4 ;  /* 0x000000043f047899 */ /* 0x000fc40008011604 */
[----:B------:R-:W-:Y:S02]  /*1560*/  USHF.R.U32.HI UR8, URZ, 0x4, UR16 ;  /* 0x000000043f087899 */ /* 0x000fe40008011610 */
[----:B------:R-:W-:Y:S02]  /*1570*/  USGXT.U32 UR4, UR4, 0xe ;  /* 0x0000000e0404789a */ /* 0x000fe40008000000 */
[----:B------:R-:W-:Y:S02]  /*1580*/  USGXT.U32 UR8, UR8, 0xe ;  /* 0x0000000e0808789a */ /* 0x000fe40008000000 */
[----:B------:R-:W-:Y:S01]  /*1590*/  ULOP3.LUT UR10, UR4, 0x1000000, URZ, 0xfc, !UPT ;  /* 0x01000000040a7892 */ /* 0x000fe2000f8efc3f */
[----:B------:R-:W-:Y:S01]  /*15a0*/  UMOV UR9, 0x80000020 ;  /* 0x8000002000097882 */ /* 0x000fe20000000000 */
[----:B------:R-:W-:Y:S01]  /*15b0*/  UMOV UR11, 0x40000040 ;  /* 0x40000040000b7882 */ /* 0x000fe20000000000 */
[----:B0-----:R-:W-:-:S06]  /*15c0*/  WARPGROUP.ARRIVE ;  /* 0x00000000000079c5 */ /* 0x001fcc0000000000 */
[----:B------:R-:W-:Y:S01]  /*15d0*/  HGMMA.64x128x16.F32.BF16 R88, gdesc[UR8].tnspB, RZ, !UPT ;  /* 0x41e00000085879f0 */ /* 0x000fe2000c7018ff */
[----:B------:R-:W-:Y:S01]  /*15e0*/  UIADD3 UR12, UP0, UR8, 0x2, URZ ;  /* 0x00000002080c7890 */ /* 0x000fe2000ff1e03f */
[----:B------:R-:W-:Y:S01]  /*15f0*/  UMOV UR6, URZ ;  /* 0x0000003f00067c82 */ /* 0x000fe20008000000 */
[----:B------:R-:W-:Y:S02]  /*1600*/  UMOV UR14, 0x1000080 ;  /* 0x01000080000e7882 */ /* 0x000fe40000000000 */
[----:B------:R-:W-:Y:S01]  /*1610*/  UIADD3.X UR13, UR6, -0x7fffffe0, URZ, UP0, !UPT ;  /* 0x80000020060d7890 */ /* 0x000fe200087fe43f */
[----:B------:R-:W-:Y:S01]  /*1620*/  UMOV UR15, 0x40000040 ;  /* 0x40000040000f7882 */ /* 0x000fe20000000000 */
[----:B------:R-:W-:Y:S02]  /*1630*/  UMOV UR5, URZ ;  /* 0x0000003f00057c82 */ /* 0x000fe40008000000 */
[----:B------:R-:W-:Y:S02]  /*1640*/  UIADD3.64 UR8, UR12, 0xfe, URZ ;  /* 0x000000fe0c087897 */ /* 0x000fe4000fffe03f */
[----:B------:R-:W-:-:S09]  /*1650*/  UIADD3.64 UR14, UR4, UR14, URZ ;  /* 0x0000000e040e7297 */ /* 0x000fd2000fffe03f */
[----:B------:R-:W-:-:S12]  /*1660*/  HGMMA.64x128x16.F32.BF16 R88, gdesc[UR12].tnspB, R88 ;  /* 0x41e000000c5879f0 */ /* 0x000fd80008701858 */
[----:B------:R-:W-:Y:S01]  /*1670*/  HGMMA.64x128x16.F32.BF16 R24, gdesc[UR8].tnspB, RZ, !UPT ;  /* 0x41e00000081879f0 */ /* 0x000fe2000c7018ff */
[----:B------:R-:W-:Y:S01]  /*1680*/  UIADD3.64 UR4, UR12, 0x100, URZ ;  /* 0x000001000c047897 */ /* 0x000fe2000fffe03f */
[----:B------:R-:W-:Y:S01]  /*1690*/  UMOV UR6, UR14 ;  /* 0x0000000e00067c82 */ /* 0x000fe20008000000 */
[----:B------:R-:W-:Y:S01]  /*16a0*/  UMOV UR7, UR15 ;  /* 0x0000000f00077c82 */ /* 0x000fe20008000000 */
[C---:B-1----:R-:W-:Y:S02]  /*16b0*/  IMAD.SHL.U32 R0, R2.reuse, 0x20, RZ ;  /* 0x0000002002007824 */ /* 0x042fe400078e00ff */
[C---:B------:R-:W-:Y:S01]  /*16c0*/  IMAD.SHL.U32 R17, R2.reuse, 0x100, RZ ;  /* 0x0000010002117824 */ /* 0x040fe200078e00ff */
[----:B------:R-:W-:Y:S01]  /*16d0*/  SHF.R.S32.HI R19, RZ, 0x2, R2 ;  /* 0x00000002ff137819 */ /* 0x000fe20000011402 */
[----:B------:R-:W-:Y:S01]  /*16e0*/  IMAD.SHL.U32 R3, R2, 0x10, RZ ;  /* 0x0000001002037824 */ /* 0x000fe200078e00ff */
[----:B------:R-:W-:Y:S02]  /*16f0*/  LOP3.LUT R0, R0, 0x60, RZ, 0xc0, !PT ;  /* 0x0000006000007812 */ /* 0x000fe400078ec0ff */
[----:B------:R-:W-:-:S02]  /*1700*/  LOP3.LUT R20, R17, 0x1800, RZ, 0xc0, !PT ;  /* 0x0000180011147812 */ /* 0x000fc400078ec0ff */
[----:B------:R-:W-:Y:S02]  /*1710*/  SGXT R17, R19, 0x1 ;  /* 0x000000011311781a */ /* 0x000fe40000000200 */
[----:B------:R-:W-:-:S04]  /*1720*/  LOP3.LUT R0, R0, 0x780, R3, 0xf8, !PT ;  /* 0x0000078000007812 */ /* 0x000fc800078ef803 */
[----:B------:R-:W-:Y:S01]  /*1730*/  LOP3.LUT R0, R0, 0x2010, R17, 0xf8, !PT ;  /* 0x0000201000007812 */ /* 0x000fe200078ef811 */
[----:B------:R-:W-:Y:S03]  /*1740*/  HGMMA.64x128x16.F32.BF16 R24, gdesc[UR4].tnspB, R24, gsb0 ;  /* 0x41e00000041879f0 */ /* 0x000fe60008001818 */
[----:B------:R-:W0:Y:S01]  /*1750*/  S2R R17, SR_TID.X ;  /* 0x0000000000117919 */ /* 0x000e220000002100 */
[----:B------:R-:W-:Y:S02]  /*1760*/  LOP3.LUT R3, R20, 0x70, R3, 0xf8, !PT ;  /* 0x0000007014037812 */ /* 0x000fe400078ef803 */
[----:B------:R-:W-:-:S04]  /*1770*/  LOP3.LUT R20, R2, 0x40, RZ, 0xc0, !PT ;  /* 0x0000004002147812 */ /* 0x000fc800078ec0ff */
[----:B------:R-:W-:Y:S02]  /*1780*/  R2UR UR4, R20 ;  /* 0x00000000140472ca */ /* 0x000fe400000e0000 */
[----:B------:R-:W1:Y:S01]  /*1790*/  LDC.64 R20, c[0x0][0x220] ;  /* 0x00008800ff147b82 */ /* 0x000e620000000a00 */
[----:B------:R-:W-:-:S04]  /*17a0*/  SHF.R.S32.HI R19, RZ, 0x5, R2 ;  /* 0x00000005ff137819 */ /* 0x000fc80000011402 */
[----:B------:R-:W-:-:S04]  /*17b0*/  SGXT R2, R19, 0x1 ;  /* 0x000000011302781a */ /* 0x000fc80000000200 */
[----:B------:R-:W-:Y:S02]  /*17c0*/  LOP3.LUT R2, R3, 0x2010, R2, 0x78, !PT ;  /* 0x0000201003027812 */ /* 0x000fe400078e7802 */
[----:B------:R-:W-:Y:S02]  /*17d0*/  LOP3.LUT R3, R0, 0x10, RZ, 0x3c, !PT ;  /* 0x0000001000037812 */ /* 0x000fe400078e3cff */
[----:B0-----:R-:W-:Y:S02]  /*17e0*/  SHF.R.U32.HI R19, RZ, 0x5, R17 ;  /* 0x00000005ff137819 */ /* 0x001fe40000011611 */
[----:B------:R-:W-:Y:S02]  /*17f0*/  LOP3.LUT R215, R17, 0x60, RZ, 0xc0, !PT ;  /* 0x0000006011d77812 */ /* 0x000fe400078ec0ff */
[----:B------:R-:W-:Y:S02]  /*1800*/  SGXT.U32 R19, R19, 0x2 ;  /* 0x000000021313781a */ /* 0x000fe40000000000 */
[----:B-1----:R-:W-:-:S02]  /*1810*/  LEA R214, P0, R215, R20, 0x4 ;  /* 0x00000014d7d67211 */ /* 0x002fc400078020ff */
[C---:B------:R-:W-:Y:S02]  /*1820*/  LOP3.LUT R213, R19.reuse, 0x4, RZ, 0xfc, !PT ;  /* 0x0000000413d57812 */ /* 0x040fe400078efcff */
[C---:B------:R-:W-:Y:S02]  /*1830*/  LOP3.LUT R211, R19.reuse, 0x8, RZ, 0xfc, !PT ;  /* 0x0000000813d37812 */ /* 0x040fe400078efcff */
[C---:B------:R-:W-:Y:S02]  /*1840*/  LOP3.LUT R209, R19.reuse, 0xc, RZ, 0xfc, !PT ;  /* 0x0000000c13d17812 */ /* 0x040fe400078efcff */
[C---:B------:R-:W-:Y:S02]  /*1850*/  LOP3.LUT R195, R19.reuse, 0x18, RZ, 0xfc, !PT ;  /* 0x0000001813c37812 */ /* 0x040fe400078efcff */
[C---:B------:R-:W-:Y:S02]  /*1860*/  LOP3.LUT R193, R19.reuse, 0x1c, RZ, 0xfc, !PT ;  /* 0x0000001c13c17812 */ /* 0x040fe400078efcff */
[----:B------:R-:W-:-:S02]  /*1870*/  LOP3.LUT R205, R19, 0x14, RZ, 0xfc, !PT ;  /* 0x0000001413cd7812 */ /* 0x000fc400078efcff */
[-C--:B------:R-:W-:Y:S02]  /*1880*/  LEA R212, P2, R213, R20.reuse, 0x9 ;  /* 0x00000014d5d47211 */ /* 0x080fe400078448ff */
[-C--:B------:R-:W-:Y:S02]  /*1890*/  LEA R210, P3, R211, R20.reuse, 0x9 ;  /* 0x00000014d3d27211 */ /* 0x080fe400078648ff */
[-C--:B------:R-:W-:Y:S02]  /*18a0*/  LEA R208, P4, R209, R20.reuse, 0x9 ;  /* 0x00000014d1d07211 */ /* 0x080fe400078848ff */
[----:B------:R-:W-:Y:S02]  /*18b0*/  LOP3.LUT R207, R19, 0x10, RZ, 0xfc, !PT ;  /* 0x0000001013cf7812 */ /* 0x000fe400078efcff */
[----:B------:R-:W-:Y:S02]  /*18c0*/  LEA.HI.X R215, R10, R21, RZ, 0x2, P0 ;  /* 0x000000150ad77211 */ /* 0x000fe400000f14ff */
[----:B------:R-:W-:-:S02]  /*18d0*/  LEA R194, P0, R195, R20, 0x9 ;  /* 0x00000014c3c27211 */ /* 0x000fc400078048ff */
[-C--:B------:R-:W-:Y:S02]  /*18e0*/  LEA R192, P1, R193, R20.reuse, 0x9 ;  /* 0x00000014c1c07211 */ /* 0x080fe400078248ff */
[----:B------:R-:W-:Y:S02]  /*18f0*/  LOP3.LUT R23, R19, 0x40, RZ, 0xfc, !PT ;  /* 0x0000004013177812 */ /* 0x000fe400078efcff */
[----:B------:R-:W-:Y:S02]  /*1900*/  LEA R204, P6, R205, R20, 0x9 ;  /* 0x00000014cdcc7211 */ /* 0x000fe400078c48ff */
[-C--:B------:R-:W-:Y:S02]  /*1910*/  LEA.HI.X R213, R6, R21.reuse, RZ, 0x2, P2 ;  /* 0x0000001506d57211 */ /* 0x080fe400010f14ff */
[-C--:B------:R-:W-:Y:S02]  /*1920*/  LEA.HI.X R211, R4, R21.reuse, RZ, 0x2, P3 ;  /* 0x0000001504d37211 */ /* 0x080fe400018f14ff */
[----:B------:R-:W-:-:S02]  /*1930*/  LEA.HI.X R209, R8, R21, RZ, 0x2, P4 ;  /* 0x0000001508d17211 */ /* 0x000fc400020f14ff */
[----:B------:R-:W-:Y:S02]  /*1940*/  LEA R206, P5, R207, R20, 0x9 ;  /* 0x00000014cfce7211 */ /* 0x000fe400078a48ff */
[-C--:B------:R-:W-:Y:S02]  /*1950*/  LEA.HI.X R195, R14, R21.reuse, RZ, 0x2, P0 ;  /* 0x000000150ec37211 */ /* 0x080fe400000f14ff */
[-C--:B------:R-:W-:Y:S02]  /*1960*/  LEA.HI.X R193, R18, R21.reuse, RZ, 0x2, P1 ;  /* 0x0000001512c17211 */ /* 0x080fe400008f14ff */
[-C--:B------:R-:W-:Y:S02]  /*1970*/  LEA.HI.X R205, R16, R21.reuse, RZ, 0x2, P6 ;  /* 0x0000001510cd7211 */ /* 0x080fe400030f14ff */
[----:B------:R-:W-:Y:S01]  /*1980*/  LEA.HI.X R207, R12, R21, RZ, 0x2, P5 ;  /* 0x000000150ccf7211 */ /* 0x000fe200028f14ff */
[----:B------:R-:W-:Y:S02]  /*1990*/  IMAD.SHL.U32 R174, R15, 0x80, RZ ;  /* 0x000000800fae7824 */ /* 0x000fe400078e00ff */
[----:B------:R-:W-:-:S02]  /*19a0*/  IMAD.SHL.U32 R178, R7, 0x80, RZ ;  /* 0x0000008007b27824 */ /* 0x000fc400078e00ff */
[----:B------:R-:W-:Y:S01]  /*19b0*/  IMAD.SHL.U32 R176, R13, 0x80, RZ ;  /* 0x000000800db07824 */ /* 0x000fe200078e00ff */
[----:B------:R-:W-:Y:S02]  /*19c0*/  WARPGROUP.DEPBAR.LE gsb0, 0x0 ;  /* 0x00008000000079c5 */ /* 0x000fe40000010000 */
[----:B------:R-:W-:Y:S01]  /*19d0*/  IMAD.MOV.U32 R160, RZ, RZ, R96 ;  /* 0x000000ffffa07224 */ /* 0x000fe200078e0060 */
[----:B------:R-:W-:Y:S01]  /*19e0*/  MOV R153, R90 ;  /* 0x0000005a00997202 */ /* 0x000fe20000000f00 */
[----:B------:R-:W-:Y:S01]  /*19f0*/  IMAD.MOV.U32 R152, RZ, RZ, R88 ;  /* 0x000000ffff987224 */ /* 0x000fe200078e0058 */
[----:B------:R-:W-:Y:S01]  /*1a00*/  MOV R162, R112 ;  /* 0x0000007000a27202 */ /* 0x000fe20000000f00 */
[----:B------:R-:W-:Y:S01]  /*1a10*/  IMAD.MOV.U32 R164, RZ, RZ, R100 ;  /* 0x000000ffffa47224 */ /* 0x000fe200078e0064 */
[----:B------:R-:W-:Y:S01]  /*1a20*/  MOV R100, R101 ;  /* 0x0000006500647202 */ /* 0x000fe20000000f00 */
[----:B------:R-:W-:Y:S02]  /*1a30*/  IMAD.MOV.U32 R96, RZ, RZ, R97 ;  /* 0x000000ffff607224 */ /* 0x000fe400078e0061 */
[----:B------:R-:W-:-:S02]  /*1a40*/  IMAD.MOV.U32 R154, RZ, RZ, R104 ;  /* 0x000000ffff9a7224 */ /* 0x000fc400078e0068 */
[----:B------:R-:W-:Y:S01]  /*1a50*/  IMAD.MOV.U32 R155, RZ, RZ, R106 ;  /* 0x000000ffff9b7224 */ /* 0x000fe200078e006a */
[----:B------:R-:W-:Y:S01]  /*1a60*/  BAR.SYNC.DEFER_BLOCKING 0x0 ;  /* 0x0000000000007b1d */ /* 0x000fe20000010000 */
[----:B------:R-:W-:Y:S02]  /*1a70*/  IMAD.MOV.U32 R156, RZ, RZ, R92 ;  /* 0x000000ffff9c7224 */ /* 0x000fe400078e005c */
[----:B------:R-:W-:Y:S02]  /*1a80*/  IMAD.MOV.U32 R157, RZ, RZ, R94 ;  /* 0x000000ffff9d7224 */ /* 0x000fe400078e005e */
[----:B------:R-:W-:Y:S02]  /*1a90*/  IMAD.MOV.U32 R158, RZ, RZ, R108 ;  /* 0x000000ffff9e7224 */ /* 0x000fe400078e006c */
[----:B------:R-:W-:Y:S02]  /*1aa0*/  IMAD.MOV.U32 R159, RZ, RZ, R110 ;  /* 0x000000ffff9f7224 */ /* 0x000fe400078e006e */
[----:B------:R-:W-:-:S02]  /*1ab0*/  IMAD.MOV.U32 R161, RZ, RZ, R98 ;  /* 0x000000ffffa17224 */ /* 0x000fc400078e0062 */
[----:B------:R-:W-:Y:S02]  /*1ac0*/  IMAD.MOV.U32 R163, RZ, RZ, R114 ;  /* 0x000000ffffa37224 */ /* 0x000fe400078e0072 */
[----:B------:R-:W-:Y:S02]  /*1ad0*/  IMAD.MOV.U32 R165, RZ, RZ, R102 ;  /* 0x000000ffffa57224 */ /* 0x000fe400078e0066 */
[----:B------:R-:W-:Y:S02]  /*1ae0*/  IMAD.MOV.U32 R166, RZ, RZ, R116 ;  /* 0x000000ffffa67224 */ /* 0x000fe400078e0074 */
[----:B------:R-:W-:Y:S02]  /*1af0*/  IMAD.MOV.U32 R167, RZ, RZ, R118 ;  /* 0x000000ffffa77224 */ /* 0x000fe400078e0076 */
[----:B------:R-:W-:Y:S02]  /*1b00*/  IMAD.MOV.U32 R88, RZ, RZ, R89 ;  /* 0x000000ffff587224 */ /* 0x000fe400078e0059 */
[----:B------:R-:W-:-:S02]  /*1b10*/  IMAD.MOV.U32 R97, RZ, RZ, R99 ;  /* 0x000000ffff617224 */ /* 0x000fc400078e0063 */
[----:B------:R-:W-:Y:S01]  /*1b20*/  IMAD.MOV.U32 R89, RZ, RZ, R91 ;  /* 0x000000ffff597224 */ /* 0x000fe200078e005b */
[----:B------:R-:W-:Y:S01]  /*1b30*/  MOV R91, R107 ;  /* 0x0000006b005b7202 */ /* 0x000fe20000000f00 */
[----:B------:R-:W-:Y:S02]  /*1b40*/  IMAD.MOV.U32 R98, RZ, RZ, R113 ;  /* 0x000000ffff627224 */ /* 0x000fe400078e0071 */
[----:B------:R-:W-:Y:S02]  /*1b50*/  IMAD.MOV.U32 R99, RZ, RZ, R115 ;  /* 0x000000ffff637224 */ /* 0x000fe400078e0073 */
[----:B------:R-:W-:Y:S01]  /*1b60*/  IMAD.MOV.U32 R101, RZ, RZ, R103 ;  /* 0x000000ffff657224 */ /* 0x000fe200078e0067 */
[C---:B------:R-:W-:Y:S01]  /*1b70*/  LOP3.LUT R115, R19.reuse, 0x24, RZ, 0xfc, !PT ;  /* 0x0000002413737812 */ /* 0x040fe200078efcff */
[----:B------:R-:W-:Y:S01]  /*1b80*/  IMAD.MOV.U32 R90, RZ, RZ, R105 ;  /* 0x000000ffff5a7224 */ /* 0x000fe200078e0069 */
[C---:B------:R-:W-:Y:S01]  /*1b90*/  LOP3.LUT R105, R19.reuse, 0x20, RZ, 0xfc, !PT ;  /* 0x0000002013697812 */ /* 0x040fe200078efcff */
[----:B------:R-:W-:Y:S01]  /*1ba0*/  IMAD.MOV.U32 R92, RZ, RZ, R93 ;  /* 0x000000ffff5c7224 */ /* 0x000fe200078e005d */
[----:B------:R-:W-:Y:S01]  /*1bb0*/  LOP3.LUT R113, R19, 0x28, RZ, 0xfc, !PT ;  /* 0x0000002813717812 */ /* 0x000fe200078efcff */
[----:B------:R-:W-:-:S02]  /*1bc0*/  IMAD.MOV.U32 R102, RZ, RZ, R117 ;  /* 0x000000ffff667224 */ /* 0x000fc400078e0075 */
[----:B------:R-:W-:Y:S02]  /*1bd0*/  IMAD.MOV.U32 R103, RZ, RZ, R119 ;  /* 0x000000ffff677224 */ /* 0x000fe400078e0077 */
[----:B------:R-:W-:Y:S01]  /*1be0*/  IMAD.MOV.U32 R93, RZ, RZ, R95 ;  /* 0x000000ffff5d7224 */ /* 0x000fe200078e005f */
[----:B------:R-:W-:Y:S01]  /*1bf0*/  STS.128 [R0+UR16], R152 ;  /* 0x0000009800007988 */ /* 0x000fe20008000c10 */
[----:B------:R-:W-:Y:S02]  /*1c00*/  IMAD.MOV.U32 R94, RZ, RZ, R109 ;  /* 0x000000ffff5e7224 */ /* 0x000fe400078e006d */
[----:B------:R-:W-:Y:S01]  /*1c10*/  IMAD.MOV.U32 R95, RZ, RZ, R111 ;  /* 0x000000ffff5f7224 */ /* 0x000fe200078e006f */
[----:B------:R-:W-:Y:S01]  /*1c20*/  STS.128 [R0+UR16+0x800], R156 ;  /* 0x0008009c00007988 */ /* 0x000fe20008000c10 */
[----:B------:R-:W-:-:S03]  /*1c30*/  LOP3.LUT R107, R19, 0x38, RZ, 0xfc, !PT ;  /* 0x00000038136b7812 */ /* 0x000fc600078efcff */
[----:B------:R-:W-:Y:S01]  /*1c40*/  STS.128 [R0+UR16+0x1000], R160 ;  /* 0x001000a000007988 */ /* 0x000fe20008000c10 */
[----:B------:R-:W-:-:S03]  /*1c50*/  LOP3.LUT R116, R17, 0x1f, RZ, 0xc0, !PT ;  /* 0x0000001f11747812 */ /* 0x000fc600078ec0ff */
[----:B------:R-:W-:Y:S01]  /*1c60*/  STS.128 [R0+UR16+0x1800], R164 ;  /* 0x001800a400007988 */ /* 0x000fe20008000c10 */
[----:B------:R-:W-:Y:S01]  /*1c70*/  LOP3.LUT R111, R19, 0x2c, RZ, 0xfc, !PT ;  /* 0x0000002c136f7812 */ /* 0x000fe200078efcff */
[----:B------:R-:W-:Y:S02]  /*1c80*/  IMAD.SHL.U32 R10, R105, 0x80, RZ ;  /* 0x00000080690a7824 */ /* 0x000fe400078e00ff */
[----:B------:R0:W-:Y:S01]  /*1c90*/  STS.128 [R3+UR16+0x1000], R96 ;  /* 0x0010006003007988 */ /* 0x0001e20008000c10 */
[----:B------:R-:W-:Y:S01]  /*1ca0*/  LOP3.LUT R109, R19, 0x34, RZ, 0xfc, !PT ;  /* 0x00000034136d7812 */ /* 0x000fe200078efcff */
[----:B------:R-:W-:Y:S01]  /*1cb0*/  IMAD.SHL.U32 R22, R115, 0x80, RZ ;  /* 0x0000008073167824 */ /* 0x000fe200078e00ff */
[----:B------:R-:W-:Y:S01]  /*1cc0*/  LOP3.LUT R17, R19, 0x3c, RZ, 0xfc, !PT ;  /* 0x0000003c13117812 */ /* 0x000fe200078efcff */
[----:B------:R1:W-:Y:S01]  /*1cd0*/  STS.128 [R3+UR16], R88 ;  /* 0x0000005803007988 */ /* 0x0003e20008000c10 */
[----:B------:R-:W-:-:S03]  /*1ce0*/  LEA R104, P2, R105, R20, 0x9 ;  /* 0x0000001469687211 */ /* 0x000fc600078448ff */
[----:B------:R2:W-:Y:S01]  /*1cf0*/  STS.128 [R3+UR16+0x1800], R100 ;  /* 0x0018006403007988 */ /* 0x0005e20008000c10 */
[-C--:B------:R-:W-:Y:S02]  /*1d00*/  LEA R114, P3, R115, R20.reuse, 0x9 ;  /* 0x0000001473727211 */ /* 0x080fe400078648ff */
[----:B------:R-:W-:Y:S01]  /*1d10*/  LEA R112, P4, R113, R20, 0x9 ;  /* 0x0000001471707211 */ /* 0x000fe200078848ff */
[----:B------:R3:W-:Y:S01]  /*1d20*/  STS.128 [R3+UR16+0x800], R92 ;  /* 0x0008005c03007988 */ /* 0x0007e20008000c10 */
[----:B0-----:R-:W-:Y:S01]  /*1d30*/  LOP3.LUT R97, R19, 0x30, RZ, 0xfc, !PT ;  /* 0x0000003013617812 */ /* 0x001fe200078efcff */
[----:B------:R-:W-:Y:S02]  /*1d40*/  IMAD.SHL.U32 R118, R107, 0x80, RZ ;  /* 0x000000806b767824 */ /* 0x000fe400078e00ff */
[----:B-1----:R-:W-:Y:S01]  /*1d50*/  IMAD.SHL.U32 R88, R113, 0x80, RZ ;  /* 0x0000008071587824 */ /* 0x002fe200078e00ff */
[----:B--2---:R-:W-:Y:S01]  /*1d60*/  LOP3.LUT R103, R19, 0x44, RZ, 0xfc, !PT ;  /* 0x0000004413677812 */ /* 0x004fe200078efcff */
[----:B------:R-:W-:Y:S01]  /*1d70*/  IMAD.SHL.U32 R90, R111, 0x80, RZ ;  /* 0x000000806f5a7824 */ /* 0x000fe200078e00ff */
[----:B------:R-:W-:-:S02]  /*1d80*/  LOP3.LUT R89, R19, 0x4c, RZ, 0xfc, !PT ;  /* 0x0000004c13597812 */ /* 0x000fc400078efcff */
[----:B---3--:R-:W-:Y:S01]  /*1d90*/  LOP3.LUT R95, R19, 0x54, RZ, 0xfc, !PT ;  /* 0x00000054135f7812 */ /* 0x008fe200078efcff */
[----:B------:R-:W-:Y:S01]  /*1da0*/  IMAD.SHL.U32 R92, R97, 0x80, RZ ;  /* 0x00000080615c7824 */ /* 0x000fe200078e00ff */
[----:B------:R-:W-:Y:S01]  /*1db0*/  SHF.L.U32 R94, R109, 0x7, RZ ;  /* 0x000000076d5e7819 */ /* 0x000fe200000006ff */
[----:B------:R-:W-:Y:S01]  /*1dc0*/  IMAD.SHL.U32 R152, R17, 0x80, RZ ;  /* 0x0000008011987824 */ /* 0x000fe200078e00ff */
[-C--:B------:R-:W-:Y:S01]  /*1dd0*/  LEA R108, P0, R109, R20.reuse, 0x9 ;  /* 0x000000146d6c7211 */ /* 0x080fe200078048ff */
[----:B------:R-:W-:Y:S01]  /*1de0*/  IMAD.SHL.U32 R154, R23, 0x80, RZ ;  /* 0x00000080179a7824 */ /* 0x000fe200078e00ff */
[----:B------:R-:W-:Y:S01]  /*1df0*/  LEA R106, P1, R107, R20, 0x9 ;  /* 0x000000146b6a7211 */ /* 0x000fe200078248ff */
[----:B------:R-:W-:Y:S01]  /*1e00*/  IMAD.SHL.U32 R156, R103, 0x80, RZ ;  /* 0x00000080679c7824 */ /* 0x000fe200078e00ff */
[C---:B------:R-:W-:Y:S02]  /*1e10*/  LOP3.LUT R101, R19.reuse, 0x48, RZ, 0xfc, !PT ;  /* 0x0000004813657812 */ /* 0x040fe400078efcff */
[----:B------:R-:W-:-:S02]  /*1e20*/  LOP3.LUT R99, R19, 0x50, RZ, 0xfc, !PT ;  /* 0x0000005013637812 */ /* 0x000fc400078efcff */
[C---:B------:R-:W-:Y:S02]  /*1e30*/  LOP3.LUT R91, R19.reuse, 0x5c, RZ, 0xfc, !PT ;  /* 0x0000005c135b7812 */ /* 0x040fe400078efcff */
[----:B------:R-:W-:Y:S02]  /*1e40*/  LOP3.LUT R117, R19, 0x60, RZ, 0xfc, !PT ;  /* 0x0000006013757812 */ /* 0x000fe400078efcff */
[----:B------:R-:W-:Y:S02]  /*1e50*/  LEA R96, P6, R97, R20, 0x9 ;  /* 0x0000001461607211 */ /* 0x000fe400078c48ff */
[-C--:B------:R-:W-:Y:S02]  /*1e60*/  LEA.HI.X R105, R10, R21.reuse, RZ, 0x2, P2 ;  /* 0x000000150a697211 */ /* 0x080fe400010f14ff */
[-C--:B------:R-:W-:Y:S02]  /*1e70*/  LEA.HI.X R115, R22, R21.reuse, RZ, 0x2, P3 ;  /* 0x0000001516737211 */ /* 0x080fe400018f14ff */
[----:B------:R-:W-:-:S02]  /*1e80*/  LEA.HI.X R113, R88, R21, RZ, 0x2, P4 ;  /* 0x0000001558717211 */ /* 0x000fc400020f14ff */
[-C--:B------:R-:W-:Y:S02]  /*1e90*/  LEA R110, P5, R111, R20.reuse, 0x9 ;  /* 0x000000146f6e7211 */ /* 0x080fe400078a48ff */
[-C--:B------:R-:W-:Y:S02]  /*1ea0*/  LEA R18, P2, R17, R20.reuse, 0x9 ;  /* 0x0000001411127211 */ /* 0x080fe400078448ff */
[-C--:B------:R-:W-:Y:S02]  /*1eb0*/  LEA R16, P3, R23, R20.reuse, 0x9 ;  /* 0x0000001417107211 */ /* 0x080fe400078648ff */
[----:B------:R-:W-:Y:S01]  /*1ec0*/  LEA R102, P4, R103, R20, 0x9 ;  /* 0x0000001467667211 */ /* 0x000fe200078848ff */
[----:B------:R-:W-:Y:S01]  /*1ed0*/  IMAD.SHL.U32 R164, R95, 0x80, RZ ;  /* 0x000000805fa47824 */ /* 0x000fe200078e00ff */
[----:B------:R-:W-:Y:S01]  /*1ee0*/  LOP3.LUT R93, R19, 0x58, RZ, 0xfc, !PT ;  /* 0x00000058135d7812 */ /* 0x000fe200078efcff */
[----:B------:R-:W-:Y:S01]  /*1ef0*/  IMAD.SHL.U32 R160, R89, 0x80, RZ ;  /* 0x0000008059a07824 */ /* 0x000fe200078e00ff */
[----:B------:R-:W-:-:S02]  /*1f00*/  LEA.HI.X R109, R94, R21, RZ, 0x2, P0 ;  /* 0x000000155e6d7211 */ /* 0x000fc400000f14ff */
[-C--:B------:R-:W-:Y:S01]  /*1f10*/  LEA.HI.X R107, R118, R21.reuse, RZ, 0x2, P1 ;  /* 0x00000015766b7211 */ /* 0x080fe200008f14ff */
[----:B------:R-:W-:Y:S01]  /*1f20*/  IMAD.SHL.U32 R158, R101, 0x80, RZ ;  /* 0x00000080659e7824 */ /* 0x000fe200078e00ff */
[----:B------:R-:W-:Y:S01]  /*1f30*/  LOP3.LUT R119, R19, 0x64, RZ, 0xfc, !PT ;  /* 0x0000006413777812 */ /* 0x000fe200078efcff */
[----:B------:R-:W-:Y:S01]  /*1f40*/  IMAD.SHL.U32 R162, R99, 0x80, RZ ;  /* 0x0000008063a27824 */ /* 0x000fe200078e00ff */
[-C--:B------:R-:W-:Y:S01]  /*1f50*/  LEA.HI.X R97, R92, R21.reuse, RZ, 0x2, P6 ;  /* 0x000000155c617211 */ /* 0x080fe200030f14ff */
[----:B------:R-:W-:Y:S01]  /*1f60*/  IMAD.SHL.U32 R168, R91, 0x80, RZ ;  /* 0x000000805ba87824 */ /* 0x000fe200078e00ff */
[-C--:B------:R-:W-:Y:S01]  /*1f70*/  LEA R94, P1, R95, R20.reuse, 0x9 ;  /* 0x000000145f5e7211 */ /* 0x080fe200078248ff */
[----:B------:R-:W-:Y:S01]  /*1f80*/  IMAD.SHL.U32 R170, R117, 0x80, RZ ;  /* 0x0000008075aa7824 */ /* 0x000fe200078e00ff */
[----:B------:R-:W-:Y:S02]  /*1f90*/  LEA.HI.X R111, R90, R21, RZ, 0x2, P5 ;  /* 0x000000155a6f7211 */ /* 0x000fe400028f14ff */
[----:B------:R-:W-:-:S02]  /*1fa0*/  LEA R88, P6, R89, R20, 0x9 ;  /* 0x0000001459587211 */ /* 0x000fc400078c48ff */
[-C--:B------:R-:W-:Y:S02]  /*1fb0*/  LEA.HI.X R19, R152, R21.reuse, RZ, 0x2, P2 ;  /* 0x0000001598137211 */ /* 0x080fe400010f14ff */
[-C--:B------:R-:W-:Y:S02]  /*1fc0*/  LEA.HI.X R17, R154, R21.reuse, RZ, 0x2, P3 ;  /* 0x000000159a117211 */ /* 0x080fe400018f14ff */
[----:B------:R-:W-:Y:S02]  /*1fd0*/  LEA.HI.X R103, R156, R21, RZ, 0x2, P4 ;  /* 0x000000159c677211 */ /* 0x000fe400020f14ff */
[----:B------:R-:W-:Y:S02]  /*1fe0*/  SHF.L.U32 R166, R93, 0x7, RZ ;  /* 0x000000075da67819 */ /* 0x000fe400000006ff */
[-C--:B------:R-:W-:Y:S02]  /*1ff0*/  LEA R100, P5, R101, R20.reuse, 0x9 ;  /* 0x0000001465647211 */ /* 0x080fe400078a48ff */
[----:B------:R-:W-:-:S02]  /*2000*/  LEA R98, P0, R99, R20, 0x9 ;  /* 0x0000001463627211 */ /* 0x000fc400078048ff */
[-C--:B------:R-:W-:Y:S02]  /*2010*/  LEA R92, P2, R93, R20.reuse, 0x9 ;  /* 0x000000145d5c7211 */ /* 0x080fe400078448ff */
[-C--:B------:R-:W-:Y:S02]  /*2020*/  LEA R90, P3, R91, R20.reuse, 0x9 ;  /* 0x000000145b5a7211 */ /* 0x080fe400078648ff */
[-C--:B------:R-:W-:Y:S02]  /*2030*/  LEA R6, P4, R117, R20.reuse, 0x9 ;  /* 0x0000001475067211 */ /* 0x080fe400078848ff */
[-C--:B------:R-:W-:Y:S01]  /*2040*/  LEA.HI.X R95, R164, R21.reuse, RZ, 0x2, P1 ;  /* 0x00000015a45f7211 */ /* 0x080fe200008f14ff */
[----:B------:R-:W-:Y:S01]  /*2050*/  IMAD.SHL.U32 R172, R119, 0x80, RZ ;  /* 0x0000008077ac7824 */ /* 0x000fe200078e00ff */
[-C--:B------:R-:W-:Y:S01]  /*2060*/  LEA.HI.X R89, R160, R21.reuse, RZ, 0x2, P6 ;  /* 0x00000015a0597211 */ /* 0x080fe200030f14ff */
[----:B------:R-:W-:Y:S01]  /*2070*/  IMAD.SHL.U32 R180, R9, 0x80, RZ ;  /* 0x0000008009b47824 */ /* 0x000fe200078e00ff */
[----:B------:R-:W-:Y:S01]  /*2080*/  LEA R12, P1, R7, R20, 0x9 ;  /* 0x00000014070c7211 */ /* 0x000fe200078248ff */
[----:B------:R-:W-:Y:S01]  /*2090*/  IMAD.SHL.U32 R182, R11, 0x80, RZ ;  /* 0x000000800bb67824 */ /* 0x000fe200078e00ff */
[----:B------:R-:W-:-:S02]  /*20a0*/  LEA.HI.X R101, R158, R21, RZ, 0x2, P5 ;  /* 0x000000159e657211 */ /* 0x000fc400028f14ff */
[-C--:B------:R-:W-:Y:S02]  /*20b0*/  LEA R4, P6, R15, R20.reuse, 0x9 ;  /* 0x000000140f047211 */ /* 0x080fe400078c48ff */
[-C--:B------:R-:W-:Y:S02]  /*20c0*/  LEA.HI.X R99, R162, R21.reuse, RZ, 0x2, P0 ;  /* 0x00000015a2637211 */ /* 0x080fe400000f14ff */
[-C--:B------:R-:W-:Y:S02]  /*20d0*/  LEA.HI.X R93, R166, R21.reuse, RZ, 0x2, P2 ;  /* 0x00000015a65d7211 */ /* 0x080fe400010f14ff */
[-C--:B------:R-:W-:Y:S02]  /*20e0*/  LEA.HI.X R91, R168, R21.reuse, RZ, 0x2, P3 ;  /* 0x00000015a85b7211 */ /* 0x080fe400018f14ff */
[----:B------:R-:W-:Y:S01]  /*20f0*/  LEA.HI.X R7, R170, R21, RZ, 0x2, P4 ;  /* 0x00000015aa077211 */ /* 0x000fe200020f14ff */
[----:B------:R-:W-:Y:S01]  /*2100*/  ULEA UR4, UR4, UR16, 0x1 ;  /* 0x0000001004047291 */ /* 0x000fe2000f8e083f */
[----:B------:R-:W-:Y:S01]  /*2110*/  BAR.SYNC.DEFER_BLOCKING 0x0 ;  /* 0x0000000000007b1d */ /* 0x000fe20000010000 */
[----:B------:R-:W-:-:S02]  /*2120*/  LEA R22, P5, R119, R20, 0x9 ;  /* 0x0000001477167211 */ /* 0x000fc400078a48ff */
[-C--:B------:R-:W-:Y:S02]  /*2130*/  LEA R14, P0, R13, R20.reuse, 0x9 ;  /* 0x000000140d0e7211 */ /* 0x080fe400078048ff */
[-C--:B------:R-:W-:Y:S02]  /*2140*/  LEA R8, P2, R9, R20.reuse, 0x9 ;  /* 0x0000001409087211 */ /* 0x080fe400078448ff */
[-C--:B------:R-:W-:Y:S02]  /*2150*/  LEA R118, P3, R11, R20.reuse, 0x9 ;  /* 0x000000140b767211 */ /* 0x080fe400078648ff */
[C---:B------:R-:W-:Y:S02]  /*2160*/  LEA R152, P4, R5.reuse, R20, 0x9 ;  /* 0x0000001405987211 */ /* 0x040fe400078848ff */
[----:B------:R-:W-:Y:S02]  /*2170*/  SHF.L.U32 R10, R5, 0x7, RZ ;  /* 0x00000007050a7819 */ /* 0x000fe400000006ff */
[----:B------:R-:W-:-:S02]  /*2180*/  LEA.HI.X R5, R174, R21, RZ, 0x2, P6 ;  /* 0x00000015ae057211 */ /* 0x000fc400030f14ff */
[-C--:B------:R-:W-:Y:S02]  /*2190*/  LEA.HI.X R23, R172, R21.reuse, RZ, 0x2, P5 ;  /* 0x00000015ac177211 */ /* 0x080fe400028f14ff */
[-C--:B------:R-:W-:Y:S02]  /*21a0*/  LEA.HI.X R15, R176, R21.reuse, RZ, 0x2, P0 ;  /* 0x00000015b00f7211 */ /* 0x080fe400000f14ff */
[-C--:B------:R-:W-:Y:S02]  /*21b0*/  LEA.HI.X R13, R178, R21.reuse, RZ, 0x2, P1 ;  /* 0x00000015b20d7211 */ /* 0x080fe400008f14ff */
[-C--:B------:R-:W-:Y:S02]  /*21c0*/  LEA.HI.X R9, R180, R21.reuse, RZ, 0x2, P2 ;  /* 0x00000015b4097211 */ /* 0x080fe400010f14ff */
[-C--:B------:R-:W-:Y:S01]  /*21d0*/  LEA.HI.X R119, R182, R21.reuse, RZ, 0x2, P3 ;  /* 0x00000015b6777211 */ /* 0x080fe200018f14ff */
[----:B------:R-:W-:Y:S01]  /*21e0*/  IMAD.WIDE.U32 R214, R116, 0x4, R214 ;  /* 0x0000000474d67825 */ /* 0x000fe200078e00d6 */
[----:B------:R-:W-:Y:S01]  /*21f0*/  LEA.HI.X R153, R10, R21, RZ, 0x2, P4 ;  /* 0x000000150a997211 */ /* 0x000fe200020f14ff */
[----:B------:R-:W0:Y:S02]  /*2200*/  LDS.128 R176, [R2+UR4] ;  /* 0x0000000402b07984 */ /* 0x000e240008000c00 */
[----:B------:R-:W-:-:S02]  /*2210*/  IMAD.WIDE.U32 R20, R116, 0x4, R16 ;  /* 0x0000000474147825 */ /* 0x000fc400078e0010 */
[----:B------:R-:W-:Y:S02]  /*2220*/  LDS.128 R172, [R2+UR4+0x100] ;  /* 0x0001000402ac7984 */ /* 0x000fe40008000c00 */
[C---:B------:R-:W-:Y:S02]  /*2230*/  IMAD.WIDE.U32 R10, R116.reuse, 0x4, R88 ;  /* 0x00000004740a7825 */ /* 0x040fe400078e0058 */
[----:B------:R-:W-:Y:S02]  /*2240*/  LDS.128 R168, [R2+UR4+0x200] ;  /* 0x0002000402a87984 */ /* 0x000fe40008000c00 */
[C---:B------:R-:W-:Y:S02]  /*2250*/  IMAD.WIDE.U32 R88, R116.reuse, 0x4, R6 ;  /* 0x0000000474587825 */ /* 0x040fe400078e0006 */
[----:B------:R-:W-:Y:S02]  /*2260*/  LDS.128 R164, [R2+UR4+0x300] ;  /* 0x0003000402a47984 */ /* 0x000fe40008000c00 */
[----:B------:R-:W-:-:S02]  /*2270*/  IMAD.WIDE.U32 R16, R116, 0x4, R4 ;  /* 0x0000000474107825 */ /* 0x000fc400078e0004 */
[----:B------:R-:W-:Y:S02]  /*2280*/  LDS.128 R160, [R2+UR4+0x500] ;  /* 0x0005000402a07984 */ /* 0x000fe40008000c00 */
[C---:B------:R-:W-:Y:S02]  /*2290*/  IMAD.WIDE.U32 R212, R116.reuse, 0x4, R212 ;  /* 0x0000000474d47825 */ /* 0x040fe400078e00d4 */
[----:B------:R-:W-:Y:S02]  /*22a0*/  LDS.128 R156, [R2+UR4+0x600] ;  /* 0x00060004029c7984 */ /* 0x000fe40008000c00 */
[----:B------:R-:W-:-:S04]  /*22b0*/  IMAD.WIDE.U32 R210, R116, 0x4, R210 ;  /* 0x0000000474d27825 */ /* 0x000fc800078e00d2 */
        /* <DEDUP_REMOVED lines=24> */
[----:B------:R-:W-:Y:S02]  /*2440*/  IMAD.WIDE.U32 R4, R116, 0x4, R152 ;  /* 0x0000000474047825 */ /* 0x000fe400078e0098 */
[----:B------:R-:W-:Y:S04]  /*2450*/  LDS.128 R116, [R2+UR4+0x400] ;  /* 0x0004000402747984 */ /* 0x000fe80008000c00 */
[----:B------:R-:W-:Y:S01]  /*2460*/  LDS.128 R152, [R2+UR4+0x700] ;  /* 0x0007000402987984 */ /* 0x000fe20008000c00 */
[----:B------:R-:W-:Y:S01]  /*2470*/  IMAD.MOV.U32 R180, RZ, RZ, R24 ;  /* 0x000000ffffb47224 */ /* 0x000fe200078e0018 */
[----:B------:R-:W-:Y:S01]  /*2480*/  MOV R188, R32 ;  /* 0x0000002000bc7202 */ /* 0x000fe20000000f00 */
[----:B------:R-:W-:Y:S02]  /*2490*/  IMAD.MOV.U32 R184, RZ, RZ, R28 ;  /* 0x000000ffffb87224 */ /* 0x000fe400078e001c */
[----:B------:R-:W-:-:S02]  /*24a0*/  IMAD.MOV.U32 R196, RZ, RZ, R36 ;  /* 0x000000ffffc47224 */ /* 0x000fc400078e0024 */
[----:B------:R-:W-:Y:S01]  /*24b0*/  IMAD.MOV.U32 R24, RZ, RZ, R25 ;  /* 0x000000ffff187224 */ /* 0x000fe200078e0019 */
[----:B------:R-:W-:Y:S01]  /*24c0*/  MOV R25, R27 ;  /* 0x0000001b00197202 */ /* 0x000fe20000000f00 */
[----:B------:R-:W-:Y:S02]  /*24d0*/  IMAD.MOV.U32 R28, RZ, RZ, R29 ;  /* 0x000000ffff1c7224 */ /* 0x000fe400078e001d */
[----:B------:R-:W-:Y:S02]  /*24e0*/  IMAD.MOV.U32 R32, RZ, RZ, R33 ;  /* 0x000000ffff207224 */ /* 0x000fe400078e0021 */
[----:B------:R-:W-:Y:S02]  /*24f0*/  IMAD.MOV.U32 R36, RZ, RZ, R37 ;  /* 0x000000ffff247224 */ /* 0x000fe400078e0025 */
[----:B------:R-:W-:Y:S02]  /*2500*/  IMAD.MOV.U32 R181, RZ, RZ, R26 ;  /* 0x000000ffffb57224 */ /* 0x000fe400078e001a */
[----:B------:R-:W-:-:S02]  /*2510*/  IMAD.MOV.U32 R182, RZ, RZ, R40 ;  /* 0x000000ffffb67224 */ /* 0x000fc400078e0028 */
[----:B------:R-:W-:Y:S01]  /*2520*/  IMAD.MOV.U32 R183, RZ, RZ, R42 ;  /* 0x000000ffffb77224 */ /* 0x000fe200078e002a */
[----:B------:R-:W-:Y:S01]  /*2530*/  BAR.SYNC.DEFER_BLOCKING 0x0 ;  /* 0x0000000000007b1d */ /* 0x000fe20000010000 */
[----:B------:R-:W-:Y:S02]  /*2540*/  IMAD.MOV.U32 R185, RZ, RZ, R30 ;  /* 0x000000ffffb97224 */ /* 0x000fe400078e001e */
[----:B------:R-:W-:Y:S02]  /*2550*/  IMAD.MOV.U32 R186, RZ, RZ, R44 ;  /* 0x000000ffffba7224 */ /* 0x000fe400078e002c */
[----:B------:R-:W-:Y:S02]  /*2560*/  IMAD.MOV.U32 R187, RZ, RZ, R46 ;  /* 0x000000ffffbb7224 */ /* 0x000fe400078e002e */
[----:B------:R-:W-:Y:S01]  /*2570*/  IMAD.MOV.U32 R189, RZ, RZ, R34 ;  /* 0x000000ffffbd7224 */ /* 0x000fe200078e0022 */
[----:B------:R-:W-:Y:S01]  /*2580*/  MOV R34, R49 ;  /* 0x0000003100227202 */ /* 0x000fe20000000f00 */
[----:B------:R-:W-:-:S02]  /*2590*/  IMAD.MOV.U32 R190, RZ, RZ, R48 ;  /* 0x000000ffffbe7224 */ /* 0x000fc400078e0030 */
[----:B------:R-:W-:Y:S02]  /*25a0*/  IMAD.MOV.U32 R191, RZ, RZ, R50 ;  /* 0x000000ffffbf7224 */ /* 0x000fe400078e0032 */
        /* <DEDUP_REMOVED lines=12> */
[----:B------:R-:W-:Y:S01]  /*2670*/  IMAD.MOV.U32 R39, RZ, RZ, R55 ;  /* 0x000000ffff277224 */ /* 0x000fe200078e0037 */
[----:B------:R-:W-:Y:S04]  /*2680*/  STS.128 [R0+UR16], R180 ;  /* 0x000000b400007988 */ /* 0x000fe80008000c10 */
[----:B------:R-:W-:Y:S04]  /*2690*/  STS.128 [R0+UR16+0x800], R184 ;  /* 0x000800b800007988 */ /* 0x000fe80008000c10 */
[----:B------:R-:W-:Y:S04]  /*26a0*/  STS.128 [R0+UR16+0x1000], R188 ;  /* 0x001000bc00007988 */ /* 0x000fe80008000c10 */
[----:B------:R1:W-:Y:S04]  /*26b0*/  STS.128 [R0+UR16+0x1800], R196 ;  /* 0x001800c400007988 */ /* 0x0003e80008000c10 */
[----:B------:R-:W-:Y:S04]  /*26c0*/  STS.128 [R3+UR16], R24 ;  /* 0x0000001803007988 */ /* 0x000fe80008000c10 */
[----:B------:R-:W-:Y:S04]  /*26d0*/  STS.128 [R3+UR16+0x800], R28 ;  /* 0x0008001c03007988 */ /* 0x000fe80008000c10 */
[----:B------:R-:W-:Y:S04]  /*26e0*/  STS.128 [R3+UR16+0x1000], R32 ;  /* 0x0010002003007988 */ /* 0x000fe80008000c10 */
[----:B------:R-:W-:Y:S01]  /*26f0*/  STS.128 [R3+UR16+0x1800], R36 ;  /* 0x0018002403007988 */ /* 0x000fe20008000c10 */
[----:B------:R-:W-:Y:S01]  /*2700*/  BAR.SYNC.DEFER_BLOCKING 0x0 ;  /* 0x0000000000007b1d */ /* 0x000fe20000010000 */
[----:B-1----:R-:W-:Y:S01]  /*2710*/  MOV R196, R132 ;  /* 0x0000008400c47202 */ /* 0x002fe20000000f00 */
[----:B------:R-:W-:Y:S01]  /*2720*/  IMAD.MOV.U32 R203, RZ, RZ, R139 ;  /* 0x000000ffffcb7224 */ /* 0x000fe200078e008b */
[----:B------:R-:W-:Y:S01]  /*2730*/  MOV R183, R138 ;  /* 0x0000008a00b77202 */ /* 0x000fe20000000f00 */
[----:B------:R-:W-:-:S02]  /*2740*/  IMAD.MOV.U32 R132, RZ, RZ, R133 ;  /* 0x000000ffff847224 */ /* 0x000fc400078e0085 */
[----:B------:R-:W-:Y:S04]  /*2750*/  LDS.128 R36, [R2+UR4] ;  /* 0x0000000402247984 */ /* 0x000fe80008000c00 */
[----:B------:R-:W-:Y:S04]  /*2760*/  LDS.128 R52, [R2+UR4+0x100] ;  /* 0x0001000402347984 */ /* 0x000fe80008000c00 */
[----:B------:R-:W-:Y:S04]  /*2770*/  LDS.128 R24, [R2+UR4+0x200] ;  /* 0x0002000402187984 */ /* 0x000fe80008000c00 */
[----:B------:R-:W-:Y:S04]  /*2780*/  LDS.128 R48, [R2+UR4+0x300] ;  /* 0x0003000402307984 */ /* 0x000fe80008000c00 */
[----:B------:R-:W-:Y:S04]  /*2790*/  LDS.128 R44, [R2+UR4+0x400] ;  /* 0x00040004022c7984 */ /* 0x000fe80008000c00 */
[----:B------:R-:W-:Y:S04]  /*27a0*/  LDS.128 R40, [R2+UR4+0x500] ;  /* 0x0005000402287984 */ /* 0x000fe80008000c00 */
[----:B------:R-:W-:Y:S04]  /*27b0*/  LDS.128 R32, [R2+UR4+0x600] ;  /* 0x0006000402207984 */ /* 0x000fe80008000c00 */
[----:B------:R-:W-:Y:S01]  /*27c0*/  LDS.128 R28, [R2+UR4+0x700] ;  /* 0x00070004021c7984 */ /* 0x000fe20008000c00 */
[----:B------:R-:W-:-:S02]  /*27d0*/  IMAD.MOV.U32 R180, RZ, RZ, R120 ;  /* 0x000000ffffb47224 */ /* 0x000fc400078e0078 */
[----:B------:R-:W-:Y:S02]  /*27e0*/  IMAD.MOV.U32 R181, RZ, RZ, R122 ;  /* 0x000000ffffb57224 */ /* 0x000fe400078e007a */
[----:B------:R-:W-:Y:S01]  /*27f0*/  IMAD.MOV.U32 R182, RZ, RZ, R136 ;  /* 0x000000ffffb67224 */ /* 0x000fe200078e0088 */
[----:B------:R-:W-:Y:S01]  /*2800*/  BAR.SYNC.DEFER_BLOCKING 0x0 ;  /* 0x0000000000007b1d */ /* 0x000fe20000010000 */
        /* <DEDUP_REMOVED lines=8> */
[----:B------:R-:W-:Y:S01]  /*2890*/  IMAD.MOV.U32 R197, RZ, RZ, R134 ;  /* 0x000000ffffc57224 */ /* 0x000fe200078e0086 */
[----:B------:R-:W-:Y:S01]  /*28a0*/  MOV R134, R149 ;  /* 0x0000009500867202 */ /* 0x000fe20000000f00 */
[----:B------:R-:W-:-:S02]  /*28b0*/  IMAD.MOV.U32 R198, RZ, RZ, R148 ;  /* 0x000000ffffc67224 */ /* 0x000fc400078e0094 */
[----:B------:R-:W-:Y:S02]  /*28c0*/  IMAD.MOV.U32 R199, RZ, RZ, R150 ;  /* 0x000000ffffc77224 */ /* 0x000fe400078e0096 */
[----:B------:R-:W-:Y:S01]  /*28d0*/  IMAD.MOV.U32 R202, RZ, RZ, R137 ;  /* 0x000000ffffca7224 */ /* 0x000fe200078e0089 */
[----:B------:R-:W-:Y:S01]  /*28e0*/  MOV R137, R127 ;  /* 0x0000007f00897202 */ /* 0x000fe20000000f00 */
        /* <DEDUP_REMOVED lines=20> */
[----:B------:R-:W-:Y:S01]  /*2a30*/  IMAD.MOV.U32 R120, RZ, RZ, R56 ;  /* 0x000000ffff787224 */ /* 0x000fe200078e0038 */
[----:B------:R-:W-:Y:S01]  /*2a40*/  MOV R56, R57 ;  /* 0x0000003900387202 */ /* 0x000fe20000000f00 */
[----:B------:R-:W-:-:S02]  /*2a50*/  IMAD.MOV.U32 R124, RZ, RZ, R60 ;  /* 0x000000ffff7c7224 */ /* 0x000fc400078e003c */
[----:B------:R-:W-:Y:S01]  /*2a60*/  IMAD.MOV.U32 R128, RZ, RZ, R64 ;  /* 0x000000ffff807224 */ /* 0x000fe200078e0040 */
[----:B------:R-:W2:Y:S04]  /*2a70*/  LDS.128 R132, [R2+UR4] ;  /* 0x0000000402847984 */ /* 0x000ea80008000c00 */
[----:B------:R-:W3:Y:S04]  /*2a80*/  LDS.128 R136, [R2+UR4+0x100] ;  /* 0x0001000402887984 */ /* 0x000ee80008000c00 */
[----:B------:R-:W4:Y:S04]  /*2a90*/  LDS.128 R140, [R2+UR4+0x200] ;  /* 0x00020004028c7984 */ /* 0x000f280008000c00 */
[----:B------:R-:W5:Y:S04]  /*2aa0*/  LDS.128 R144, [R2+UR4+0x300] ;  /* 0x0003000402907984 */ /* 0x000f680008000c00 */
[----:B------:R-:W5:Y:S04]  /*2ab0*/  LDS.128 R148, [R2+UR4+0x400] ;  /* 0x0004000402947984 */ /* 0x000f680008000c00 */
[----:B------:R-:W5:Y:S04]  /*2ac0*/  LDS.128 R180, [R2+UR4+0x500] ;  /* 0x0005000402b47984 */ /* 0x000f680008000c00 */
[----:B------:R-:W5:Y:S04]  /*2ad0*/  LDS.128 R184, [R2+UR4+0x600] ;  /* 0x0006000402b87984 */ /* 0x000f680008000c00 */
[----:B------:R-:W5:Y:S01]  /*2ae0*/  LDS.128 R188, [R2+UR4+0x700] ;  /* 0x0007000402bc7984 */ /* 0x000f620008000c00 */
[----:B-1----:R-:W-:Y:S01]  /*2af0*/  IMAD.MOV.U32 R196, RZ, RZ, R68 ;  /* 0x000000ffffc47224 */ /* 0x002fe200078e0044 */
[----:B------:R-:W-:Y:S01]  /*2b00*/  MOV R127, R78 ;  /* 0x0000004e007f7202 */ /* 0x000fe20000000f00 */
[----:B------:R-:W-:-:S02]  /*2b10*/  IMAD.MOV.U32 R60, RZ, RZ, R61 ;  /* 0x000000ffff3c7224 */ /* 0x000fc400078e003d */
[----:B------:R-:W-:Y:S01]  /*2b20*/  IMAD.MOV.U32 R64, RZ, RZ, R65 ;  /* 0x000000ffff407224 */ /* 0x000fe200078e0041 */
[----:B------:R-:W-:Y:S01]  /*2b30*/  MOV R65, R67 ;  /* 0x0000004300417202 */ /* 0x000fe20000000f00 */
[----:B------:R-:W-:Y:S02]  /*2b40*/  IMAD.MOV.U32 R68, RZ, RZ, R69 ;  /* 0x000000ffff447224 */ /* 0x000fe400078e0045 */
[----:B------:R-:W-:Y:S02]  /*2b50*/  IMAD.MOV.U32 R121, RZ, RZ, R58 ;  /* 0x000000ffff797224 */ /* 0x000fe400078e003a */
[----:B------:R-:W-:Y:S02]  /*2b60*/  IMAD.MOV.U32 R122, RZ, RZ, R72 ;  /* 0x000000ffff7a7224 */ /* 0x000fe400078e0048 */
[----:B------:R-:W-:Y:S01]  /*2b70*/  IMAD.MOV.U32 R123, RZ, RZ, R74 ;  /* 0x000000ffff7b7224 */ /* 0x000fe200078e004a */
[----:B------:R-:W-:Y:S01]  /*2b80*/  BAR.SYNC.DEFER_BLOCKING 0x0 ;  /* 0x0000000000007b1d */ /* 0x000fe20000010000 */
        /* <DEDUP_REMOVED lines=18> */
[----:B------:R-:W-:Y:S01]  /*2cb0*/  IMAD.MOV.U32 R71, RZ, RZ, R87 ;  /* 0x000000ffff477224 */ /* 0x000fe200078e0057 */
[----:B------:R-:W-:Y:S04]  /*2cc0*/  STS.128 [R0+UR16], R120 ;  /* 0x0000007800007988 */ /* 0x000fe80008000c10 */
[----:B------:R-:W-:Y:S04]  /*2cd0*/  STS.128 [R0+UR16+0x800], R124 ;  /* 0x0008007c00007988 */ /* 0x000fe80008000c10 */
[----:B------:R-:W-:Y:S04]  /*2ce0*/  STS.128 [R0+UR16+0x1000], R128 ;  /* 0x0010008000007988 */ /* 0x000fe80008000c10 */
[----:B------:R-:W-:Y:S04]  /*2cf0*/  STS.128 [R0+UR16+0x1800], R196 ;  /* 0x001800c400007988 */ /* 0x000fe80008000c10 */
[----:B------:R-:W-:Y:S04]  /*2d00*/  STS.128 [R3+UR16], R56 ;  /* 0x0000003803007988 */ /* 0x000fe80008000c10 */
[----:B------:R-:W-:Y:S04]  /*2d10*/  STS.128 [R3+UR16+0x800], R60 ;  /* 0x0008003c03007988 */ /* 0x000fe80008000c10 */
[----:B------:R-:W-:Y:S04]  /*2d20*/  STS.128 [R3+UR16+0x1000], R64 ;  /* 0x0010004003007988 */ /* 0x000fe80008000c10 */
[----:B------:R-:W-:Y:S01]  /*2d30*/  STS.128 [R3+UR16+0x1800], R68 ;  /* 0x0018004403007988 */ /* 0x000fe20008000c10 */
[----:B------:R-:W-:Y:S06]  /*2d40*/  BAR.SYNC.DEFER_BLOCKING 0x0 ;  /* 0x0000000000007b1d */ /* 0x000fec0000010000 */
[----:B------:R-:W1:Y:S04]  /*2d50*/  LDS.128 R56, [R2+UR4] ;  /* 0x0000000402387984 */ /* 0x000e680008000c00 */
[----:B------:R-:W1:Y:S04]  /*2d60*/  LDS.128 R60, [R2+UR4+0x100] ;  /* 0x00010004023c7984 */ /* 0x000e680008000c00 */
[----:B------:R-:W1:Y:S04]  /*2d70*/  LDS.128 R64, [R2+UR4+0x200] ;  /* 0x0002000402407984 */ /* 0x000e680008000c00 */
[----:B------:R-:W1:Y:S04]  /*2d80*/  LDS.128 R68, [R2+UR4+0x300] ;  /* 0x0003000402447984 */ /* 0x000e680008000c00 */
[----:B------:R-:W1:Y:S04]  /*2d90*/  LDS.128 R72, [R2+UR4+0x400] ;  /* 0x0004000402487984 */ /* 0x000e680008000c00 */
[----:B------:R-:W1:Y:S04]  /*2da0*/  LDS.128 R76, [R2+UR4+0x500] ;  /* 0x00050004024c7984 */ /* 0x000e680008000c00 */
[----:B------:R-:W1:Y:S04]  /*2db0*/  LDS.128 R80, [R2+UR4+0x600] ;  /* 0x0006000402507984 */ /* 0x000e680008000c00 */
[----:B------:R-:W1:Y:S04]  /*2dc0*/  LDS.128 R84, [R2+UR4+0x700] ;  /* 0x0007000402547984 */ /* 0x000e680008000c00 */
[----:B0-----:R-:W-:Y:S04]  /*2dd0*/  STG.E desc[UR18][R214.64], R176 ;  /* 0x000000b0d6007986 */ /* 0x001fe8000c101912 */
[----:B------:R-:W-:Y:S04]  /*2de0*/  STG.E desc[UR18][R214.64+0x80], R178 ;  /* 0x000080b2d6007986 */ /* 0x000fe8000c101912 */
[----:B--2---:R-:W-:Y:S04]  /*2df0*/  STG.E desc[UR18][R214.64+0x100], R132 ;  /* 0x00010084d6007986 */ /* 0x004fe8000c101912 */
[----:B------:R-:W-:Y:S04]  /*2e00*/  STG.E desc[UR18][R214.64+0x180], R134 ;  /* 0x00018086d6007986 */ /* 0x000fe8000c101912 */
[----:B------:R-:W-:Y:S04]  /*2e10*/  STG.E desc[UR18][R212.64], R172 ;  /* 0x000000acd4007986 */ /* 0x000fe8000c101912 */
[----:B------:R-:W-:Y:S04]  /*2e20*/  STG.E desc[UR18][R212.64+0x80], R174 ;  /* 0x000080aed4007986 */ /* 0x000fe8000c101912 */
[----:B---3--:R-:W-:Y:S04]  /*2e30*/  STG.E desc[UR18][R212.64+0x100], R136 ;  /* 0x00010088d4007986 */ /* 0x008fe8000c101912 */
[----:B------:R-:W-:Y:S04]  /*2e40*/  STG.E desc[UR18][R212.64+0x180], R138 ;  /* 0x0001808ad4007986 */ /* 0x000fe8000c101912 */
        /* <DEDUP_REMOVED lines=10> */
[----:B----4-:R-:W-:Y:S04]  /*2ef0*/  STG.E desc[UR18][R206.64+0x100], R140 ;  /* 0x0001008cce007986 */ /* 0x010fe8000c101912 */
[----:B------:R-:W-:Y:S04]  /*2f00*/  STG.E desc[UR18][R206.64+0x180], R142 ;  /* 0x0001808ece007986 */ /* 0x000fe8000c101912 */
[----:B------:R-:W-:Y:S04]  /*2f10*/  STG.E desc[UR18][R204.64], R164 ;  /* 0x000000a4cc007986 */ /* 0x000fe8000c101912 */
[----:B------:R-:W-:Y:S04]  /*2f20*/  STG.E desc[UR18][R204.64+0x80], R166 ;  /* 0x000080a6cc007986 */ /* 0x000fe8000c101912 */
[----:B-----5:R-:W-:Y:S04]  /*2f30*/  STG.E desc[UR18][R204.64+0x100], R144 ;  /* 0x00010090cc007986 */ /* 0x020fe8000c101912 */
        /* <DEDUP_REMOVED lines=43> */
[----:B-1----:R-:W-:Y:S04]  /*31f0*/  STG.E desc[UR18][R20.64+0x100], R56 ;  /* 0x0001003814007986 */ /* 0x002fe8000c101912 */
        /* <DEDUP_REMOVED lines=60> */
[----:B------:R-:W-:Y:S01]  /*35c0*/  STG.E desc[UR18][R4.64+0x180], R87 ;  /* 0x0001805704007986 */ /* 0x000fe2000c101912 */
[----:B------:R-:W-:Y:S05]  /*35d0*/  EXIT ;  /* 0x000000000000794d */ /* 0x000fea0003800000 */
.L_x_0:
[----:B------:R-:W-:-:S00]  /*35e0*/  BRA `(.L_x_0) ;  /* 0xfffffffc00fc7947 */ /* 0x000fc0000383ffff */
[----:B------:R-:W-:-:S00]  /*35f0*/  NOP ;  /* 0x0000000000007918 */ /* 0x000fc00000000000 */
        /* <DEDUP_REMOVED lines=8> */
.L_x_1:


//--------------------- .nv.shared.gluon_mma      --------------------------
	.section	.nv.shared.gluon_mma,"aw",@nobits
	.sectionflags	@""
	.align	16
	.zero		1024


//--------------------- .nv.shared.reserved.0     --------------------------
	.section	.nv.shared.reserved.0,"aw",@nobits
	.weak		__nv_reservedSMEM_offset_0_alias
	.size		__nv_reservedSMEM_offset_0_alias, 0, 0
	.other		__nv_reservedSMEM_offset_0_alias,@"STO_CUDA_RESERVED_SHARED STV_DEFAULT"
__nv_reservedSMEM_offset_0_alias:
	.zero		0


//--------------------- .nv.constant0.gluon_mma   --------------------------
	.section	.nv.constant0.gluon_mma,"a",@progbits
	.sectionflags	@""
	.align	4
.nv.constant0.gluon_mma:
	.zero		568


//--------------------- SYMBOLS --------------------------

	.type		.nv.reservedSmem.offset0,@object
	.size		.nv.reservedSmem.offset0,0x4
